def attn_fwd(
    Q,
    K,
    V,
    Out,
    Lse,
    sm_scale,
    stride_qz,
    stride_qh,
    stride_qm,
    stride_qk,
    stride_kz,
    stride_kh,
    stride_kn,
    stride_kk,
    stride_vz,
    stride_vh,
    stride_vn,
    stride_vk,
    stride_oz,
    stride_oh,
    stride_om,
    stride_ok,
    seqlen_q,
    seqlen_k,
    BLOCK_M: tl.constexpr,
    BLOCK_N: tl.constexpr,
    HEAD_DIM: tl.constexpr,
    CAUSAL: tl.constexpr,
):
    start_m = tl.program_id(0)
    off_hz = tl.program_id(1)
    q_off = off_hz * stride_qh
    k_off = off_hz * stride_kh
    v_off = off_hz * stride_vh
    offs_m = start_m * BLOCK_M + tl.arange(0, BLOCK_M)
    offs_d = tl.arange(0, HEAD_DIM)
    offs_n = tl.arange(0, BLOCK_N)
    q_ptrs = Q + q_off + offs_m[:, None] * stride_qm + offs_d[None, :] * stride_qk
    k_ptrs = K + k_off + offs_d[:, None] * stride_kk + offs_n[None, :] * stride_kn
    v_ptrs = V + v_off + offs_n[:, None] * stride_vn + offs_d[None, :] * stride_vk
    m_i = tl.full([BLOCK_M], float("-inf"), dtype=tl.float32)
    l_i = tl.zeros([BLOCK_M], dtype=tl.float32) + 1.0
    acc = tl.zeros([BLOCK_M, HEAD_DIM], dtype=tl.float32)
    q = tl.load(q_ptrs)
    acc, l_i, m_i = _attn_fwd_inner(
        acc,
        l_i,
        m_i,
        q,
        k_ptrs,
        v_ptrs,
        sm_scale,
        stride_kn,
        stride_vn,
        start_m,
        seqlen_k,
        BLOCK_M,
        BLOCK_N,
        HEAD_DIM,
        CAUSAL,
    )
    acc = acc / l_i[:, None]
    lse = m_i + tl.math.log2(l_i) / 1.4426950408889634
    o_ptrs = (
        Out
        + off_hz * stride_oh
        + offs_m[:, None] * stride_om
        + offs_d[None, :] * stride_ok
    )
    tl.store(o_ptrs, acc.to(Out.dtype.element_ty))
    tl.store(Lse + off_hz * seqlen_q + offs_m, lse)

# config = {"BLOCK_M": 64, "BLOCK_N": 128, "HEAD_DIM": 32, "arch": "sm_90", "causal": true, "dtype": "fp8e4m3", "num_stages": 2, "num_warps": 4}
# arch = sm_90


// ===== COMPILED SASS (sm_90a) =====

	.target	sm_90a

	.elftype	@"ET_EXEC"


//--------------------- .note.nv.tkinfo           --------------------------
	.section	.note.nv.tkinfo,"",@"SHT_NOTE"
	.sectionflags	@"SHF_NOTE_NV_TKINFO"
	.tkinfo
        /*0018*/ 	.word	0x00000002
        /*0030*/ 	.string	""
        /*0030*/ 	.string	"ptxas"
        /*0030*/ 	.string	"Cuda compilation tools, release 13.0, V13.0.88"
        /*0030*/ 	.string	"Build cuda_13.0.r13.0/compiler.36424714_0"
        /*0030*/ 	.string	"-v  -suppress-debug-info  -lineinfo  -arch sm_90a "



//--------------------- .note.nv.cuinfo           --------------------------
	.section	.note.nv.cuinfo,"",@"SHT_NOTE"
	.sectionflags	@"SHF_NOTE_NV_CUINFO"
        /*0018*/ 	.short	0x0002
        /*001a*/ 	.short	0x005a
        /*001c*/ 	.short	0x0082
	.zero		2


//--------------------- .nv.info                  --------------------------
	.section	.nv.info,"",@"SHT_CUDA_INFO"
	.align	4


	//----- nvinfo : EIATTR_REGCOUNT
	.align		4
        /*0000*/ 	.byte	0x04, 0x2f
        /*0002*/ 	.short	(.L_2 - .L_1)
	.align		4
.L_1:
        /*0004*/ 	.word	index@(attn_fwd)
        /*0008*/ 	.word	0x000000ff


	//----- nvinfo : EIATTR_FRAME_SIZE
	.align		4
.L_2:
        /*000c*/ 	.byte	0x04, 0x11
        /*000e*/ 	.short	(.L_4 - .L_3)
	.align		4
.L_3:
        /*0010*/ 	.word	index@(attn_fwd)
        /*0014*/ 	.word	0x00000048


	//----- nvinfo : EIATTR_MIN_STACK_SIZE
	.align		4
.L_4:
        /*0018*/ 	.byte	0x04, 0x12
        /*001a*/ 	.short	(.L_6 - .L_5)
	.align		4
.L_5:
        /*001c*/ 	.word	index@(attn_fwd)
        /*0020*/ 	.word	0x00000048
.L_6:


//--------------------- .nv.compat                --------------------------
	.section	.nv.compat,"",@"SHT_CUDA_COMPAT_INFO"
	.align	4
        /*0000*/ 	.byte	0x02, 0x09, 0x01, 0x00, 0x02, 0x02, 0x04, 0x00, 0x02, 0x05, 0x05, 0x00, 0x03, 0x07, 0x01, 0x01
        /*0010*/ 	.byte	0x02, 0x03, 0x00, 0x00, 0x02, 0x06, 0x01, 0x00, 0x04, 0x0b, 0x08, 0x00, 0x00, 0x00, 0x00, 0x00
        /*0020*/ 	.byte	0x00, 0x00, 0x00, 0x00


//--------------------- .nv.info.attn_fwd         --------------------------
	.section	.nv.info.attn_fwd,"",@"SHT_CUDA_INFO"
	.sectionflags	@""
	.align	4


	//----- nvinfo : EIATTR_CUDA_API_VERSION
	.align		4
        /*0000*/ 	.byte	0x04, 0x37
        /*0002*/ 	.short	(.L_8 - .L_7)
.L_7:
        /*0004*/ 	.word	0x00000082


	//----- nvinfo : EIATTR_KPARAM_INFO
	.align		4
.L_8:
        /*0008*/ 	.byte	0x04, 0x17
        /*000a*/ 	.short	(.L_10 - .L_9)
.L_9:
        /*000c*/ 	.word	0x00000000
        /*0010*/ 	.short	0x0019
        /*0012*/ 	.short	0x0080
        /*0014*/ 	.byte	0x00, 0xf4, 0x21, 0x00


	//----- nvinfo : EIATTR_KPARAM_INFO
	.align		4
.L_10:
        /*0018*/ 	.byte	0x04, 0x17
        /*001a*/ 	.short	(.L_12 - .L_11)
.L_11:
        /*001c*/ 	.word	0x00000000
        /*0020*/ 	.short	0x0018
        /*0022*/ 	.short	0x0078
        /*0024*/ 	.byte	0x00, 0xf4, 0x21, 0x00


	//----- nvinfo : EIATTR_KPARAM_INFO
	.align		4
.L_12:
        /*0028*/ 	.byte	0x04, 0x17
        /*002a*/ 	.short	(.L_14 - .L_13)
.L_13:
        /*002c*/ 	.word	0x00000000
        /*0030*/ 	.short	0x0017
        /*0032*/ 	.short	0x0070
        /*0034*/ 	.byte	0x00, 0xf0, 0x11, 0x00


	//----- nvinfo : EIATTR_KPARAM_INFO
	.align		4
.L_14:
        /*0038*/ 	.byte	0x04, 0x17
        /*003a*/ 	.short	(.L_16 - .L_15)
.L_15:
        /*003c*/ 	.word	0x00000000
        /*0040*/ 	.short	0x0016
        /*0042*/ 	.short	0x006c
        /*0044*/ 	.byte	0x00, 0xf0, 0x11, 0x00


	//----- nvinfo : EIATTR_KPARAM_INFO
	.align		4
.L_16:
        /*0048*/ 	.byte	0x04, 0x17
        /*004a*/ 	.short	(.L_18 - .L_17)
.L_17:
        /*004c*/ 	.word	0x00000000
        /*0050*/ 	.short	0x0015
        /*0052*/ 	.short	0x0068
        /*0054*/ 	.byte	0x00, 0xf0, 0x11, 0x00


	//----- nvinfo : EIATTR_KPARAM_INFO
	.align		4
.L_18:
        /*0058*/ 	.byte	0x04, 0x17
        /*005a*/ 	.short	(.L_20 - .L_19)
.L_19:
        /*005c*/ 	.word	0x00000000
        /*0060*/ 	.short	0x0014
        /*0062*/ 	.short	0x0064
        /*0064*/ 	.byte	0x00, 0xf0, 0x11, 0x00


	//----- nvinfo : EIATTR_KPARAM_INFO
	.align		4
.L_20:
        /*0068*/ 	.byte	0x04, 0x17
        /*006a*/ 	.short	(.L_22 - .L_21)
.L_21:
        /*006c*/ 	.word	0x00000000
        /*0070*/ 	.short	0x0013
        /*0072*/ 	.short	0x0060
        /*0074*/ 	.byte	0x00, 0xf0, 0x11, 0x00


	//----- nvinfo : EIATTR_KPARAM_INFO
	.align		4
.L_22:
        /*0078*/ 	.byte	0x04, 0x17
        /*007a*/ 	.short	(.L_24 - .L_23)
.L_23:
        /*007c*/ 	.word	0x00000000
        /*0080*/ 	.short	0x0012
        /*0082*/ 	.short	0x005c
        /*0084*/ 	.byte	0x00, 0xf0, 0x11, 0x00


	//----- nvinfo : EIATTR_KPARAM_INFO
	.align		4
.L_24:
        /*0088*/ 	.byte	0x04, 0x17
        /*008a*/ 	.short	(.L_26 - .L_25)
.L_25:
        /*008c*/ 	.word	0x00000000
        /*0090*/ 	.short	0x0011
        /*0092*/ 	.short	0x0058
        /*0094*/ 	.byte	0x00, 0xf0, 0x11, 0x00


	//----- nvinfo : EIATTR_KPARAM_INFO
	.align		4
.L_26:
        /*0098*/ 	.byte	0x04, 0x17
        /*009a*/ 	.short	(.L_28 - .L_27)
.L_27:
        /*009c*/ 	.word	0x00000000
        /*00a0*/ 	.short	0x0010
        /*00a2*/ 	.short	0x0054
        /*00a4*/ 	.byte	0x00, 0xf0, 0x11, 0x00


	//----- nvinfo : EIATTR_KPARAM_INFO
	.align		4
.L_28:
        /*00a8*/ 	.byte	0x04, 0x17
        /*00aa*/ 	.short	(.L_30 - .L_29)
.L_29:
        /*00ac*/ 	.word	0x00000000
        /*00b0*/ 	.short	0x000f
        /*00b2*/ 	.short	0x0050
        /*00b4*/ 	.byte	0x00, 0xf0, 0x11, 0x00


	//----- nvinfo : EIATTR_KPARAM_INFO
	.align		4
.L_30:
        /*00b8*/ 	.byte	0x04, 0x17
        /*00ba*/ 	.short	(.L_32 - .L_31)
.L_31:
        /*00bc*/ 	.word	0x00000000
        /*00c0*/ 	.short	0x000e
        /*00c2*/ 	.short	0x004c
        /*00c4*/ 	.byte	0x00, 0xf0, 0x11, 0x00


	//----- nvinfo : EIATTR_KPARAM_INFO
	.align		4
.L_32:
        /*00c8*/ 	.byte	0x04, 0x17
        /*00ca*/ 	.short	(.L_34 - .L_33)
.L_33:
        /*00cc*/ 	.word	0x00000000
        /*00d0*/ 	.short	0x000d
        /*00d2*/ 	.short	0x0048
        /*00d4*/ 	.byte	0x00, 0xf0, 0x11, 0x00


	//----- nvinfo : EIATTR_KPARAM_INFO
	.align		4
.L_34:
        /*00d8*/ 	.byte	0x04, 0x17
        /*00da*/ 	.short	(.L_36 - .L_35)
.L_35:
        /*00dc*/ 	.word	0x00000000
        /*00e0*/ 	.short	0x000c
        /*00e2*/ 	.short	0x0044
        /*00e4*/ 	.byte	0x00, 0xf0, 0x11, 0x00


	//----- nvinfo : EIATTR_KPARAM_INFO
	.align		4
.L_36:
        /*00e8*/ 	.byte	0x04, 0x17
        /*00ea*/ 	.short	(.L_38 - .L_37)
.L_37:
        /*00ec*/ 	.word	0x00000000
        /*00f0*/ 	.short	0x000b
        /*00f2*/ 	.short	0x0040
        /*00f4*/ 	.byte	0x00, 0xf0, 0x11, 0x00


	//----- nvinfo : EIATTR_KPARAM_INFO
	.align		4
.L_38:
        /*00f8*/ 	.byte	0x04, 0x17
        /*00fa*/ 	.short	(.L_40 - .L_39)
.L_39:
        /*00fc*/ 	.word	0x00000000
        /*0100*/ 	.short	0x000a
        /*0102*/ 	.short	0x003c
        /*0104*/ 	.byte	0x00, 0xf0, 0x11, 0x00


	//----- nvinfo : EIATTR_KPARAM_INFO
	.align		4
.L_40:
        /*0108*/ 	.byte	0x04, 0x17
        /*010a*/ 	.short	(.L_42 - .L_41)
.L_41:
        /*010c*/ 	.word	0x00000000
        /*0110*/ 	.short	0x0009
        /*0112*/ 	.short	0x0038
        /*0114*/ 	.byte	0x00, 0xf0, 0x11, 0x00


	//----- nvinfo : EIATTR_KPARAM_INFO
	.align		4
.L_42:
        /*0118*/ 	.byte	0x04, 0x17
        /*011a*/ 	.short	(.L_44 - .L_43)
.L_43:
        /*011c*/ 	.word	0x00000000
        /*0120*/ 	.short	0x0008
        /*0122*/ 	.short	0x0034
        /*0124*/ 	.byte	0x00, 0xf0, 0x11, 0x00


	//----- nvinfo : EIATTR_KPARAM_INFO
	.align		4
.L_44:
        /*0128*/ 	.byte	0x04, 0x17
        /*012a*/ 	.short	(.L_46 - .L_45)
.L_45:
        /*012c*/ 	.word	0x00000000
        /*0130*/ 	.short	0x0007
        /*0132*/ 	.short	0x0030
        /*0134*/ 	.byte	0x00, 0xf0, 0x11, 0x00


	//----- nvinfo : EIATTR_KPARAM_INFO
	.align		4
.L_46:
        /*0138*/ 	.byte	0x04, 0x17
        /*013a*/ 	.short	(.L_48 - .L_47)
.L_47:
        /*013c*/ 	.word	0x00000000
        /*0140*/ 	.short	0x0006
        /*0142*/ 	.short	0x002c
        /*0144*/ 	.byte	0x00, 0xf0, 0x11, 0x00


	//----- nvinfo : EIATTR_KPARAM_INFO
	.align		4
.L_48:
        /*0148*/ 	.byte	0x04, 0x17
        /*014a*/ 	.short	(.L_50 - .L_49)
.L_49:
        /*014c*/ 	.word	0x00000000
        /*0150*/ 	.short	0x0005
        /*0152*/ 	.short	0x0028
        /*0154*/ 	.byte	0x00, 0xf0, 0x11, 0x00


	//----- nvinfo : EIATTR_KPARAM_INFO
	.align		4
.L_50:
        /*0158*/ 	.byte	0x04, 0x17
        /*015a*/ 	.short	(.L_52 - .L_51)
.L_51:
        /*015c*/ 	.word	0x00000000
        /*0160*/ 	.short	0x0004
        /*0162*/ 	.short	0x0020
        /*0164*/ 	.byte	0x00, 0xf4, 0x21, 0x00


	//----- nvinfo : EIATTR_KPARAM_INFO
	.align		4
.L_52:
        /*0168*/ 	.byte	0x04, 0x17
        /*016a*/ 	.short	(.L_54 - .L_53)
.L_53:
        /*016c*/ 	.word	0x00000000
        /*0170*/ 	.short	0x0003
        /*0172*/ 	.short	0x0018
        /*0174*/ 	.byte	0x00, 0xf4, 0x21, 0x00


	//----- nvinfo : EIATTR_KPARAM_INFO
	.align		4
.L_54:
        /*0178*/ 	.byte	0x04, 0x17
        /*017a*/ 	.short	(.L_56 - .L_55)
.L_55:
        /*017c*/ 	.word	0x00000000
        /*0180*/ 	.short	0x0002
        /*0182*/ 	.short	0x0010
        /*0184*/ 	.byte	0x00, 0xf4, 0x21, 0x00


	//----- nvinfo : EIATTR_KPARAM_INFO
	.align		4
.L_56:
        /*0188*/ 	.byte	0x04, 0x17
        /*018a*/ 	.short	(.L_58 - .L_57)
.L_57:
        /*018c*/ 	.word	0x00000000
        /*0190*/ 	.short	0x0001
        /*0192*/ 	.short	0x0008
        /*0194*/ 	.byte	0x00, 0xf4, 0x21, 0x00


	//----- nvinfo : EIATTR_KPARAM_INFO
	.align		4
.L_58:
        /*0198*/ 	.byte	0x04, 0x17
        /*019a*/ 	.short	(.L_60 - .L_59)
.L_59:
        /*019c*/ 	.word	0x00000000
        /*01a0*/ 	.short	0x0000
        /*01a2*/ 	.short	0x0000
        /*01a4*/ 	.byte	0x00, 0xf4, 0x21, 0x00


	//----- nvinfo : EIATTR_SPARSE_MMA_MASK
	.align		4
.L_60:
        /*01a8*/ 	.byte	0x03, 0x50
        /*01aa*/ 	.short	0x0000


	//----- nvinfo : EIATTR_MAXREG_COUNT
	.align		4
        /*01ac*/ 	.byte	0x03, 0x1b
        /*01ae*/ 	.short	0x00ff


	//----- nvinfo : EIATTR_NUM_BARRIERS
	.align		4
        /*01b0*/ 	.byte	0x02, 0x4c
        /*01b2*/ 	.byte	0x01
	.zero		1


	//----- nvinfo : EIATTR_ANNOTATIONS
	.align		4
        /*01b4*/ 	.byte	0x04, 0x55
        /*01b6*/ 	.short	(.L_62 - .L_61)


	//   ....[0]....
.L_61:
        /*01b8*/ 	.word	0x00000001
        /*01bc*/ 	.byte	0x10, 0x15, 0x00, 0x00, 0x01, 0x00, 0x00, 0x00, 0x70, 0x15, 0x00, 0x00, 0x01, 0x00, 0x00, 0x00
        /* <DEDUP_REMOVED lines=15> */
        /*02bc*/ 	.byte	0x40, 0x3f, 0x00, 0x00, 0x01, 0x00, 0x00, 0x00, 0x80, 0x3f, 0x00, 0x00


	//----- nvinfo : EIATTR_MERCURY_ISA_VERSION
	.align		4
.L_62:
        /*02c8*/ 	.byte	0x03, 0x5f
        /*02ca*/ 	.short	0x0101


	//----- nvinfo : EIATTR_COOP_GROUP_MASK_REGIDS
	.align		4
        /*02cc*/ 	.byte	0x04, 0x29
        /*02ce*/ 	.short	(.L_64 - .L_63)


	//   ....[0]....
.L_63:
        /*02d0*/ 	.word	0xffffffff


	//   ....[1]....
        /*02d4*/ 	.word	0xffffffff


	//   ....[2]....
        /*02d8*/ 	.word	0xffffffff


	//   ....[3]....
        /*02dc*/ 	.word	0xffffffff


	//   ....[4]....
        /*02e0*/ 	.word	0xffffffff


	//   ....[5]....
        /*02e4*/ 	.word	0xffffffff


	//   ....[6]....
        /*02e8*/ 	.word	0xffffffff


	//   ....[7]....
        /*02ec*/ 	.word	0xffffffff


	//   ....[8]....
        /*02f0*/ 	.word	0xffffffff


	//   ....[9]....
        /*02f4*/ 	.word	0xffffffff


	//   ....[10]....
        /*02f8*/ 	.word	0xffffffff


	//   ....[11]....
        /*02fc*/ 	.word	0xffffffff


	//   ....[12]....
        /*0300*/ 	.word	0xffffffff


	//   ....[13]....
        /*0304*/ 	.word	0xffffffff


	//   ....[14]....
        /*0308*/ 	.word	0xffffffff


	//   ....[15]....
        /*030c*/ 	.word	0xffffffff


	//   ....[16]....
        /*0310*/ 	.word	0xffffffff


	//   ....[17]....
        /*0314*/ 	.word	0xffffffff


	//   ....[18]....
        /*0318*/ 	.word	0xffffffff


	//   ....[19]....
        /*031c*/ 	.word	0xffffffff


	//   ....[20]....
        /*0320*/ 	.word	0xffffffff


	//   ....[21]....
        /*0324*/ 	.word	0xffffffff


	//   ....[22]....
        /*0328*/ 	.word	0xffffffff


	//   ....[23]....
        /*032c*/ 	.word	0xffffffff


	//----- nvinfo : EIATTR_COOP_GROUP_INSTR_OFFSETS
	.align		4
.L_64:
        /*0330*/ 	.byte	0x04, 0x28
        /*0332*/ 	.short	(.L_66 - .L_65)


	//   ....[0]....
.L_65:
        /*0334*/ 	.word	0x000031f0


	//   ....[1]....
        /*0338*/ 	.word	0x00003330


	//   ....[2]....
        /*033c*/ 	.word	0x00003fe0


	//   ....[3]....
        /*0340*/ 	.word	0x00004000


	//   ....[4]....
        /*0344*/ 	.word	0x00004eb0


	//   ....[5]....
        /*0348*/ 	.word	0x00004ee0


	//   ....[6]....
        /*034c*/ 	.word	0x00004ef0


	//   ....[7]....
        /*0350*/ 	.word	0x00004f00


	//   ....[8]....
        /*0354*/ 	.word	0x00004f10


	//   ....[9]....
        /*0358*/ 	.word	0x00004f20


	//   ....[10]....
        /*035c*/ 	.word	0x00004f30


	//   ....[11]....
        /*0360*/ 	.word	0x00004f40


	//   ....[12]....
        /*0364*/ 	.word	0x00005220


	//   ....[13]....
        /*0368*/ 	.word	0x00005250


	//   ....[14]....
        /*036c*/ 	.word	0x00005260


	//   ....[15]....
        /*0370*/ 	.word	0x00005270


	//   ....[16]....
        /*0374*/ 	.word	0x00005280


	//   ....[17]....
        /*0378*/ 	.word	0x00005290


	//   ....[18]....
        /*037c*/ 	.word	0x000052a0


	//   ....[19]....
        /*0380*/ 	.word	0x000052b0


	//   ....[20]....
        /*0384*/ 	.word	0x00005970


	//   ....[21]....
        /*0388*/ 	.word	0x00005980


	//   ....[22]....
        /*038c*/ 	.word	0x000059d0


	//   ....[23]....
        /*0390*/ 	.word	0x000059e0


	//----- nvinfo : EIATTR_EXIT_INSTR_OFFSETS
	.align		4
.L_66:
        /*0394*/ 	.byte	0x04, 0x1c
        /*0396*/ 	.short	(.L_68 - .L_67)


	//   ....[0]....
.L_67:
        /*0398*/ 	.word	0x00006e00


	//   ....[1]....
        /*039c*/ 	.word	0x00006e30


	//----- nvinfo : EIATTR_REQNTID
	.align		4
.L_68:
        /*03a0*/ 	.byte	0x04, 0x10
        /*03a2*/ 	.short	(.L_70 - .L_69)
.L_69:
        /*03a4*/ 	.word	0x00000080
        /*03a8*/ 	.word	0x00000001
        /*03ac*/ 	.word	0x00000001


	//----- nvinfo : EIATTR_CBANK_PARAM_SIZE
	.align		4
.L_70:
        /*03b0*/ 	.byte	0x03, 0x19
        /*03b2*/ 	.short	0x0088


	//----- nvinfo : EIATTR_PARAM_CBANK
	.align		4
        /*03b4*/ 	.byte	0x04, 0x0a
        /*03b6*/ 	.short	(.L_72 - .L_71)
	.align		4
.L_71:
        /*03b8*/ 	.word	index@(.nv.constant0.attn_fwd)
        /*03bc*/ 	.short	0x0210
        /*03be*/ 	.short	0x0088


	//----- nvinfo : EIATTR_SW_WAR
	.align		4
.L_72:
        /*03c0*/ 	.byte	0x04, 0x36
        /*03c2*/ 	.short	(.L_74 - .L_73)
.L_73:
        /*03c4*/ 	.word	0x00000008
.L_74:


//--------------------- .nv.callgraph             --------------------------
	.section	.nv.callgraph,"",@"SHT_CUDA_CALLGRAPH"
	.align	4
	.sectionentsize	8
	.align		4
        /*0000*/ 	.word	0x00000000
	.align		4
        /*0004*/ 	.word	0xffffffff
	.align		4
        /*0008*/ 	.word	0x00000000
	.align		4
        /*000c*/ 	.word	0xfffffffe
	.align		4
        /*0010*/ 	.word	0x00000000
	.align		4
        /*0014*/ 	.word	0xfffffffd
	.align		4
        /*0018*/ 	.word	0x00000000
	.align		4
        /*001c*/ 	.word	0xfffffffc


//--------------------- .nv.constant4             --------------------------
	.section	.nv.constant4,"a",@progbits
	.align	8
	.align		8
.nv.constant4:
        /*0000*/ 	.dword	_$_str


//--------------------- .text.attn_fwd            --------------------------
	.section	.text.attn_fwd,"ax",@progbits
	.align	128
        .global         attn_fwd
        .type           attn_fwd,@function
        .size           attn_fwd,(.L_x_3 - attn_fwd)
        .other          attn_fwd,@"STO_CUDA_ENTRY STV_DEFAULT"
attn_fwd:
.text.attn_fwd:
[----:B------:R-:W0:Y:S01]  /*0000*/  LDC R1, c[0x0][0x28] ;  /* 0x00000a00ff017b82 */ /* 0x000e220000000800 */
[----:B------:R-:W1:Y:S07]  /*0010*/  S2R R0, SR_CTAID.X ;  /* 0x0000000000007919 */ /* 0x000e6e0000002500 */
[----:B------:R-:W2:Y:S01]  /*0020*/  S2UR UR12, SR_CTAID.Y ;  /* 0x00000000000c79c3 */ /* 0x000ea20000002600 */
[----:B------:R-:W-:Y:S01]  /*0030*/  ULDC.64 UR4, c[0x0][0x240] ;  /* 0x0000900000047ab9 */ /* 0x000fe20000000a00 */
[----:B------:R-:W-:Y:S01]  /*0040*/  ULDC.64 UR16, c[0x0][0x208] ;  /* 0x0000820000107ab9 */ /* 0x000fe20000000a00 */
[----:B------:R-:W3:Y:S01]  /*0050*/  S2R R27, SR_TID.X ;  /* 0x00000000001b7919 */ /* 0x000ee20000002100 */
[----:B0-----:R-:W-:-:S04]  /*0060*/  VIADD R1, R1, 0xffffffb8 ;  /* 0xffffffb801017836 */ /* 0x001fc80000000000 */
[----:B------:R-:W0:Y:S08]  /*0070*/  LDC.64 R28, c[0x0][0x210] ;  /* 0x00008400ff1c7b82 */ /* 0x000e300000000a00 */
[----:B------:R-:W4:Y:S01]  /*0080*/  LDC R32, c[0x0][0x248] ;  /* 0x00009200ff207b82 */ /* 0x000f220000000800 */
[----:B--2---:R-:W-:Y:S01]  /*0090*/  UIMAD UR4, UR12, UR4, URZ ;  /* 0x000000040c0472a4 */ /* 0x004fe2000f8e023f */
[----:B-1----:R-:W-:Y:S01]  /*00a0*/  IMAD.SHL.U32 R0, R0, 0x40, RZ ;  /* 0x0000004000007824 */ /* 0x002fe200078e00ff */
[----:B---3--:R-:W-:-:S04]  /*00b0*/  SHF.R.U32.HI R16, RZ, 0x6, R27 ;  /* 0x00000006ff107819 */ /* 0x008fc8000001161b */
[----:B------:R-:W-:Y:S02]  /*00c0*/  LOP3.LUT R2, R0, 0x3f, R27, 0xf8, !PT ;  /* 0x0000003f00027812 */ /* 0x000fe400078ef81b */
[----:B------:R-:W-:-:S03]  /*00d0*/  SGXT.U32 R16, R16, 0x1 ;  /* 0x000000011010781a */ /* 0x000fc60000000000 */
[----:B------:R-:W-:Y:S01]  /*00e0*/  IMAD R3, R2, UR5, RZ ;  /* 0x0000000502037c24 */ /* 0x000fe2000f8e02ff */
[----:B------:R-:W-:Y:S01]  /*00f0*/  USHF.R.S32.HI UR5, URZ, 0x1f, UR4 ;  /* 0x0000001f3f057899 */ /* 0x000fe20008011404 */
[----:B----4-:R-:W-:-:S03]  /*0100*/  IMAD R5, R16, R32, RZ ;  /* 0x0000002010057224 */ /* 0x010fc600078e02ff */
[----:B0-----:R-:W-:Y:S01]  /*0110*/  IADD3 R28, P0, P1, R3, UR4, R28 ;  /* 0x00000004031c7c10 */ /* 0x001fe2000f91e01c */
[C---:B------:R-:W-:Y:S01]  /*0120*/  IMAD R6, R32.reuse, 0x2, R5 ;  /* 0x0000000220067824 */ /* 0x040fe200078e0205 */
[----:B------:R-:W-:Y:S02]  /*0130*/  SHF.R.S32.HI R2, RZ, 0x1f, R3 ;  /* 0x0000001fff027819 */ /* 0x000fe40000011403 */
[----:B------:R-:W-:Y:S01]  /*0140*/  LEA.HI R3, R27, 0xe, RZ, 0x1a ;  /* 0x0000000e1b037811 */ /* 0x000fe200078fd0ff */
[----:B------:R-:W-:Y:S01]  /*0150*/  IMAD R7, R32, 0x2, R6 ;  /* 0x0000000220077824 */ /* 0x000fe200078e0206 */
[----:B------:R-:W-:Y:S02]  /*0160*/  IADD3.X R30, R2, UR5, R29, P0, P1 ;  /* 0x00000005021e7c10 */ /* 0x000fe400087e241d */
[----:B------:R-:W-:Y:S01]  /*0170*/  IADD3 R2, P0, R5, R28, RZ ;  /* 0x0000001c05027210 */ /* 0x000fe20007f1e0ff */
[----:B------:R-:W-:Y:S01]  /*0180*/  IMAD R8, R3, R32, RZ ;  /* 0x0000002003087224 */ /* 0x000fe200078e02ff */
[----:B------:R-:W-:-:S02]  /*0190*/  IADD3 R4, P1, R6, R28, RZ ;  /* 0x0000001c06047210 */ /* 0x000fc40007f3e0ff */
[----:B------:R-:W-:Y:S02]  /*01a0*/  LEA.HI.X.SX32 R3, R5, R30, 0x1, P0 ;  /* 0x0000001e05037211 */ /* 0x000fe400000f0eff */
[----:B------:R-:W-:Y:S01]  /*01b0*/  IADD3 R12, P0, R8, R28, RZ ;  /* 0x0000001c080c7210 */ /* 0x000fe20007f1e0ff */
[----:B------:R-:W-:Y:S01]  /*01c0*/  IMAD R9, R32, 0x2, R7 ;  /* 0x0000000220097824 */ /* 0x000fe200078e0207 */
[-C--:B------:R-:W-:Y:S01]  /*01d0*/  LEA.HI.X.SX32 R5, R6, R30.reuse, 0x1, P1 ;  /* 0x0000001e06057211 */ /* 0x080fe200008f0eff */
[----:B------:R0:W2:Y:S01]  /*01e0*/  LDG.E.U8 R18, desc[UR16][R2.64] ;  /* 0x0000001002127981 */ /* 0x0000a2000c1e1100 */
[----:B------:R-:W-:Y:S02]  /*01f0*/  LEA.HI.X.SX32 R13, R8, R30, 0x1, P0 ;  /* 0x0000001e080d7211 */ /* 0x000fe400000f0eff */
[C---:B------:R-:W-:Y:S01]  /*0200*/  IADD3 R6, P0, R7.reuse, R28, RZ ;  /* 0x0000001c07067210 */ /* 0x040fe20007f1e0ff */
[C---:B------:R-:W-:Y:S01]  /*0210*/  IMAD R11, R32.reuse, 0x2, R9 ;  /* 0x00000002200b7824 */ /* 0x040fe200078e0209 */
[----:B------:R-:W3:Y:S02]  /*0220*/  LDG.E.U8 R19, desc[UR16][R4.64] ;  /* 0x0000001004137981 */ /* 0x000ee4000c1e1100 */
[----:B------:R-:W-:Y:S01]  /*0230*/  LEA.HI.X.SX32 R7, R7, R30, 0x1, P0 ;  /* 0x0000001e07077211 */ /* 0x000fe200000f0eff */
[C---:B------:R-:W-:Y:S01]  /*0240*/  IMAD R14, R32.reuse, 0x2, R11 ;  /* 0x00000002200e7824 */ /* 0x040fe200078e020b */
[C---:B------:R-:W-:Y:S01]  /*0250*/  IADD3 R8, P0, R9.reuse, R28, RZ ;  /* 0x0000001c09087210 */ /* 0x040fe20007f1e0ff */
[----:B------:R1:W4:Y:S02]  /*0260*/  LDG.E.U8 R25, desc[UR16][R12.64] ;  /* 0x000000100c197981 */ /* 0x000324000c1e1100 */
[----:B------:R-:W-:Y:S01]  /*0270*/  IMAD R15, R32, 0x2, R14 ;  /* 0x00000002200f7824 */ /* 0x000fe200078e020e */
[----:B------:R-:W-:Y:S01]  /*0280*/  LEA.HI.X.SX32 R9, R9, R30, 0x1, P0 ;  /* 0x0000001e09097211 */ /* 0x000fe200000f0eff */
[----:B------:R5:W4:Y:S01]  /*0290*/  LDG.E.U8 R20, desc[UR16][R6.64] ;  /* 0x0000001006147981 */ /* 0x000b22000c1e1100 */
[----:B0-----:R-:W-:-:S02]  /*02a0*/  IADD3 R2, P0, R11, R28, RZ ;  /* 0x0000001c0b027210 */ /* 0x001fc40007f1e0ff */
[----:B------:R-:W-:Y:S01]  /*02b0*/  IADD3 R10, P1, R14, R28, RZ ;  /* 0x0000001c0e0a7210 */ /* 0x000fe20007f3e0ff */
[----:B------:R0:W4:Y:S01]  /*02c0*/  LDG.E.U8 R21, desc[UR16][R8.64] ;  /* 0x0000001008157981 */ /* 0x000122000c1e1100 */
[----:B------:R-:W-:Y:S01]  /*02d0*/  LEA.HI.X.SX32 R3, R11, R30, 0x1, P0 ;  /* 0x0000001e0b037211 */ /* 0x000fe200000f0eff */
[----:B-1----:R-:W-:Y:S01]  /*02e0*/  IMAD R12, R32, 0x4, R15 ;  /* 0x00000004200c7824 */ /* 0x002fe200078e020f */
[----:B------:R-:W-:-:S03]  /*02f0*/  IADD3 R4, P0, R15, R28, RZ ;  /* 0x0000001c0f047210 */ /* 0x000fc60007f1e0ff */
[----:B------:R-:W-:Y:S01]  /*0300*/  IMAD R13, R32, 0x2, R12 ;  /* 0x00000002200d7824 */ /* 0x000fe200078e020c */
[----:B------:R-:W-:Y:S01]  /*0310*/  LEA.HI.X.SX32 R5, R15, R30, 0x1, P0 ;  /* 0x0000001e0f057211 */ /* 0x000fe200000f0eff */
[----:B------:R1:W4:Y:S01]  /*0320*/  LDG.E.U8 R22, desc[UR16][R2.64] ;  /* 0x0000001002167981 */ /* 0x000322000c1e1100 */
[----:B-----5:R-:W-:Y:S01]  /*0330*/  IADD3 R6, P0, R12, R28, RZ ;  /* 0x0000001c0c067210 */ /* 0x020fe20007f1e0ff */
[----:B0-----:R-:W-:Y:S01]  /*0340*/  IMAD R8, R32, 0x2, R13 ;  /* 0x0000000220087824 */ /* 0x001fe200078e020d */
[-C--:B------:R-:W-:Y:S01]  /*0350*/  LEA.HI.X.SX32 R11, R14, R30.reuse, 0x1, P1 ;  /* 0x0000001e0e0b7211 */ /* 0x080fe200008f0eff */
[----:B------:R-:W5:Y:S01]  /*0360*/  LDG.E.U8 R24, desc[UR16][R4.64] ;  /* 0x0000001004187981 */ /* 0x000f62000c1e1100 */
[----:B------:R-:W-:Y:S02]  /*0370*/  LEA.HI.X.SX32 R7, R12, R30, 0x1, P0 ;  /* 0x0000001e0c077211 */ /* 0x000fe400000f0eff */
[C---:B------:R-:W-:Y:S01]  /*0380*/  IADD3 R12, P0, R13.reuse, R28, RZ ;  /* 0x0000001c0d0c7210 */ /* 0x040fe20007f1e0ff */
[----:B------:R-:W-:Y:S01]  /*0390*/  IMAD R14, R32, 0x2, R8 ;  /* 0x00000002200e7824 */ /* 0x000fe200078e0208 */
[----:B------:R0:W5:Y:S02]  /*03a0*/  LDG.E.U8 R23, desc[UR16][R10.64] ;  /* 0x000000100a177981 */ /* 0x000164000c1e1100 */
[----:B------:R-:W-:-:S02]  /*03b0*/  LEA.HI.X.SX32 R13, R13, R30, 0x1, P0 ;  /* 0x0000001e0d0d7211 */ /* 0x000fc400000f0eff */
[C---:B-1----:R-:W-:Y:S01]  /*03c0*/  IADD3 R2, P0, R8.reuse, R28, RZ ;  /* 0x0000001c08027210 */ /* 0x042fe20007f1e0ff */
[----:B------:R1:W5:Y:S01]  /*03d0*/  LDG.E.U8 R26, desc[UR16][R6.64] ;  /* 0x00000010061a7981 */ /* 0x000362000c1e1100 */
[----:B------:R-:W-:Y:S02]  /*03e0*/  LEA.HI R9, R27, 0x1e, RZ, 0x1a ;  /* 0x0000001e1b097811 */ /* 0x000fe400078fd0ff */
[----:B------:R-:W-:Y:S01]  /*03f0*/  LEA.HI.X.SX32 R3, R8, R30, 0x1, P0 ;  /* 0x0000001e08037211 */ /* 0x000fe200000f0eff */
[----:B------:R-:W5:Y:S01]  /*0400*/  LDG.E.U8 R12, desc[UR16][R12.64] ;  /* 0x000000100c0c7981 */ /* 0x000f62000c1e1100 */
[----:B0-----:R-:W-:Y:S01]  /*0410*/  IMAD R10, R32, 0x2, R14 ;  /* 0x00000002200a7824 */ /* 0x001fe200078e020e */
[----:B------:R-:W-:Y:S01]  /*0420*/  IADD3 R8, P0, R14, R28, RZ ;  /* 0x0000001c0e087210 */ /* 0x000fe20007f1e0ff */
[----:B------:R-:W-:Y:S01]  /*0430*/  IMAD R15, R9, R32, RZ ;  /* 0x00000020090f7224 */ /* 0x000fe200078e02ff */
[----:B------:R0:W5:Y:S01]  /*0440*/  LDG.E.U8 R2, desc[UR16][R2.64] ;  /* 0x0000001002027981 */ /* 0x000162000c1e1100 */
[----:B------:R-:W-:Y:S01]  /*0450*/  IMAD R11, R32, 0x2, R10 ;  /* 0x00000002200b7824 */ /* 0x000fe200078e020a */
[----:B------:R-:W-:-:S02]  /*0460*/  LEA.HI.X.SX32 R9, R14, R30, 0x1, P0 ;  /* 0x0000001e0e097211 */ /* 0x000fc400000f0eff */
[-C--:B------:R-:W-:Y:S01]  /*0470*/  IADD3 R4, P0, R10, R28.reuse, RZ ;  /* 0x0000001c0a047210 */ /* 0x080fe20007f1e0ff */
[----:B------:R-:W-:Y:S01]  /*0480*/  IMAD R17, R32, 0x2, R11 ;  /* 0x0000000220117824 */ /* 0x000fe200078e020b */
[----:B-1----:R-:W-:Y:S01]  /*0490*/  IADD3 R6, P1, R11, R28, RZ ;  /* 0x0000001c0b067210 */ /* 0x002fe20007f3e0ff */
[----:B------:R-:W5:Y:S01]  /*04a0*/  LDG.E.U8 R8, desc[UR16][R8.64] ;  /* 0x0000001008087981 */ /* 0x000f62000c1e1100 */
[----:B------:R-:W-:Y:S02]  /*04b0*/  LEA.HI.X.SX32 R5, R10, R30, 0x1, P0 ;  /* 0x0000001e0a057211 */ /* 0x000fe400000f0eff */
[-C--:B------:R-:W-:Y:S02]  /*04c0*/  IADD3 R14, P2, R15, R28.reuse, RZ ;  /* 0x0000001c0f0e7210 */ /* 0x080fe40007f5e0ff */
[----:B------:R-:W-:Y:S01]  /*04d0*/  IADD3 R10, P0, R17, R28, RZ ;  /* 0x0000001c110a7210 */ /* 0x000fe20007f1e0ff */
[----:B------:R1:W5:Y:S01]  /*04e0*/  LDG.E.U8 R4, desc[UR16][R4.64] ;  /* 0x0000001004047981 */ /* 0x000362000c1e1100 */
[----:B------:R-:W-:-:S02]  /*04f0*/  LEA.HI.X.SX32 R7, R11, R30, 0x1, P1 ;  /* 0x0000001e0b077211 */ /* 0x000fc400008f0eff */
[-C--:B------:R-:W-:Y:S02]  /*0500*/  LEA.HI.X.SX32 R15, R15, R30.reuse, 0x1, P2 ;  /* 0x0000001e0f0f7211 */ /* 0x080fe400010f0eff */
[----:B------:R-:W-:Y:S01]  /*0510*/  LEA.HI.X.SX32 R11, R17, R30, 0x1, P0 ;  /* 0x0000001e110b7211 */ /* 0x000fe200000f0eff */
[----:B------:R-:W5:Y:S04]  /*0520*/  LDG.E.U8 R6, desc[UR16][R6.64] ;  /* 0x0000001006067981 */ /* 0x000f68000c1e1100 */
[----:B------:R-:W5:Y:S04]  /*0530*/  LDG.E.U8 R10, desc[UR16][R10.64] ;  /* 0x000000100a0a7981 */ /* 0x000f68000c1e1100 */
[----:B------:R-:W5:Y:S01]  /*0540*/  LDG.E.U8 R14, desc[UR16][R14.64] ;  /* 0x000000100e0e7981 */ /* 0x000f62000c1e1100 */
[----:B------:R-:W1:Y:S01]  /*0550*/  S2UR UR6, SR_CgaCtaId ;  /* 0x00000000000679c3 */ /* 0x000e620000008800 */
[----:B0-----:R-:W-:Y:S01]  /*0560*/  IMAD.SHL.U32 R3, R27, 0x20, RZ ;  /* 0x000000201b037824 */ /* 0x001fe200078e00ff */
[----:B------:R-:W-:Y:S01]  /*0570*/  SHF.R.S32.HI R28, RZ, 0x2, R27 ;  /* 0x00000002ff1c7819 */ /* 0x000fe2000001141b */
[----:B------:R-:W-:-:S03]  /*0580*/  VIADD R104, R0, 0x40 ;  /* 0x0000004000687836 */ /* 0x000fc60000000000 */
[----:B------:R-:W-:Y:S02]  /*0590*/  LOP3.LUT R3, R3, 0x760, RZ, 0xc0, !PT ;  /* 0x0000076003037812 */ /* 0x000fe400078ec0ff */
[----:B------:R-:W-:Y:S01]  /*05a0*/  SGXT R28, R28, 0x1 ;  /* 0x000000011c1c781a */ /* 0x000fe20000000200 */
[----:B------:R-:W-:Y:S01]  /*05b0*/  UMOV UR4, 0x400 ;  /* 0x0000040000047882 */ /* 0x000fe20000000000 */
[----:B------:R-:W-:Y:S02]  /*05c0*/  ISETP.GE.AND P0, PT, R104, 0x1, PT ;  /* 0x000000016800780c */ /* 0x000fe40003f06270 */
[----:B------:R-:W-:-:S04]  /*05d0*/  LOP3.LUT R3, R3, 0x90, R28, 0xf8, !PT ;  /* 0x0000009003037812 */ /* 0x000fc800078ef81c */
[----:B------:R-:W-:Y:S01]  /*05e0*/  LOP3.LUT R3, R3, R16, RZ, 0xfc, !PT ;  /* 0x0000001003037212 */ /* 0x000fe200078efcff */
[----:B-1----:R-:W-:-:S03]  /*05f0*/  ULEA UR6, UR6, UR4, 0x18 ;  /* 0x0000000406067291 */ /* 0x002fc6000f8ec03f */
[----:B------:R-:W-:Y:S01]  /*0600*/  LOP3.LUT R5, R3, 0x10, RZ, 0x3c, !PT ;  /* 0x0000001003057812 */ /* 0x000fe200078e3cff */
[----:B------:R-:W-:Y:S01]  /*0610*/  IMAD.MOV.U32 R83, RZ, RZ, -0x800000 ;  /* 0xff800000ff537424 */ /* 0x000fe200078e00ff */
[----:B------:R-:W-:Y:S01]  /*0620*/  CS2R R88, SRZ ;  /* 0x0000000000587805 */ /* 0x000fe2000001ff00 */
[----:B------:R-:W-:Y:S01]  /*0630*/  IMAD.MOV.U32 R177, RZ, RZ, 0x3f800000 ;  /* 0x3f800000ffb17424 */ /* 0x000fe200078e00ff */
[----:B------:R-:W-:Y:S01]  /*0640*/  CS2R R90, SRZ ;  /* 0x00000000005a7805 */ /* 0x000fe2000001ff00 */
[----:B------:R-:W-:Y:S01]  /*0650*/  IMAD.MOV.U32 R178, RZ, RZ, 0x3f800000 ;  /* 0x3f800000ffb27424 */ /* 0x000fe200078e00ff */
[----:B------:R-:W-:Y:S01]  /*0660*/  CS2R R92, SRZ ;  /* 0x00000000005c7805 */ /* 0x000fe2000001ff00 */
[----:B------:R-:W-:Y:S01]  /*0670*/  IMAD.MOV.U32 R72, RZ, RZ, -0x800000 ;  /* 0xff800000ff487424 */ /* 0x000fe200078e00ff */
[----:B------:R-:W-:Y:S02]  /*0680*/  CS2R R94, SRZ ;  /* 0x00000000005e7805 */ /* 0x000fe4000001ff00 */
[----:B------:R-:W-:-:S02]  /*0690*/  CS2R R96, SRZ ;  /* 0x0000000000607805 */ /* 0x000fc4000001ff00 */
[----:B------:R-:W-:Y:S02]  /*06a0*/  CS2R R98, SRZ ;  /* 0x0000000000627805 */ /* 0x000fe4000001ff00 */
[----:B------:R-:W-:Y:S02]  /*06b0*/  CS2R R100, SRZ ;  /* 0x0000000000647805 */ /* 0x000fe4000001ff00 */
[----:B------:R-:W-:Y:S01]  /*06c0*/  CS2R R102, SRZ ;  /* 0x0000000000667805 */ /* 0x000fe2000001ff00 */
[----:B--2---:R-:W-:Y:S04]  /*06d0*/  STS.U8 [R3+UR6+0x1000], R18 ;  /* 0x0010001203007988 */ /* 0x004fe80008000006 */
[----:B---3--:R-:W-:Y:S04]  /*06e0*/  STS.U8 [R3+UR6+0x1002], R19 ;  /* 0x0010021303007988 */ /* 0x008fe80008000006 */
[----:B----4-:R-:W-:Y:S04]  /*06f0*/  STS.U8 [R3+UR6+0x100e], R25 ;  /* 0x00100e1903007988 */ /* 0x010fe80008000006 */
[----:B------:R-:W-:Y:S04]  /*0700*/  STS.U8 [R3+UR6+0x1004], R20 ;  /* 0x0010041403007988 */ /* 0x000fe80008000006 */
[----:B------:R-:W-:Y:S04]  /*0710*/  STS.U8 [R3+UR6+0x1006], R21 ;  /* 0x0010061503007988 */ /* 0x000fe80008000006 */
[----:B------:R-:W-:Y:S04]  /*0720*/  STS.U8 [R3+UR6+0x1008], R22 ;  /* 0x0010081603007988 */ /* 0x000fe80008000006 */
[----:B-----5:R-:W-:Y:S04]  /*0730*/  STS.U8 [R3+UR6+0x100c], R24 ;  /* 0x00100c1803007988 */ /* 0x020fe80008000006 */
[----:B------:R-:W-:Y:S04]  /*0740*/  STS.U8 [R3+UR6+0x100a], R23 ;  /* 0x00100a1703007988 */ /* 0x000fe80008000006 */
[----:B------:R-:W-:Y:S04]  /*0750*/  STS.U8 [R5+UR6+0x1000], R26 ;  /* 0x0010001a05007988 */ /* 0x000fe80008000006 */
[----:B------:R-:W-:Y:S04]  /*0760*/  STS.U8 [R5+UR6+0x1002], R12 ;  /* 0x0010020c05007988 */ /* 0x000fe80008000006 */
[----:B------:R0:W-:Y:S04]  /*0770*/  STS.U8 [R5+UR6+0x1004], R2 ;  /* 0x0010040205007988 */ /* 0x0001e80008000006 */
[----:B------:R1:W-:Y:S01]  /*0780*/  STS.U8 [R5+UR6+0x1006], R8 ;  /* 0x0010060805007988 */ /* 0x0003e20008000006 */
[----:B0-----:R-:W-:-:S03]  /*0790*/  LOP3.LUT R2, R27, 0x7f, RZ, 0xc0, !PT ;  /* 0x0000007f1b027812 */ /* 0x001fc600078ec0ff */
[----:B------:R1:W-:Y:S04]  /*07a0*/  STS.U8 [R5+UR6+0x1008], R4 ;  /* 0x0010080405007988 */ /* 0x0003e80008000006 */
[----:B------:R1:W-:Y:S04]  /*07b0*/  STS.U8 [R5+UR6+0x100a], R6 ;  /* 0x00100a0605007988 */ /* 0x0003e80008000006 */
[----:B------:R1:W-:Y:S04]  /*07c0*/  STS.U8 [R5+UR6+0x100c], R10 ;  /* 0x00100c0a05007988 */ /* 0x0003e80008000006 */
[----:B------:R1:W-:Y:S01]  /*07d0*/  STS.U8 [R5+UR6+0x100e], R14 ;  /* 0x00100e0e05007988 */ /* 0x0003e20008000006 */
[----:B------:R-:W-:Y:S05]  /*07e0*/  @!P0 BRA `(.L_x_0) ;  /* 0x0000005000b48947 */ /* 0x000fea0003800000 */
[----:B------:R-:W0:Y:S01]  /*07f0*/  LDC.64 R156, c[0x0][0x250] ;  /* 0x00009400ff9c7b82 */ /* 0x000e220000000a00 */
[----:B-1----:R-:W-:Y:S01]  /*0800*/  SHF.R.U32.HI R4, RZ, 0x5, R27 ;  /* 0x00000005ff047819 */ /* 0x002fe2000001161b */
[----:B------:R-:W-:Y:S01]  /*0810*/  ULDC UR4, c[0x0][0x258] ;  /* 0x0000960000047ab9 */ /* 0x000fe20000000800 */
[C---:B------:R-:W-:Y:S01]  /*0820*/  LOP3.LUT R3, R27.reuse, 0x60, RZ, 0xc0, !PT ;  /* 0x000000601b037812 */ /* 0x040fe200078ec0ff */
[----:B------:R-:W-:Y:S01]  /*0830*/  ULDC.64 UR14, c[0x0][0x260] ;  /* 0x00009800000e7ab9 */ /* 0x000fe20000000a00 */
[----:B------:R-:W-:Y:S01]  /*0840*/  SGXT.U32 R4, R4, 0x2 ;  /* 0x000000020404781a */ /* 0x000fe20000000000 */
[----:B------:R-:W-:Y:S01]  /*0850*/  USHF.R.U32.HI UR10, URZ, 0x4, UR6 ;  /* 0x000000043f0a7899 */ /* 0x000fe20008011606 */
[----:B------:R-:W-:Y:S01]  /*0860*/  SHF.R.U32.HI R3, RZ, 0x1, R3 ;  /* 0x00000001ff037819 */ /* 0x000fe20000011603 */
[----:B------:R-:W1:Y:S01]  /*0870*/  LDC.64 R28, c[0x0][0x220] ;  /* 0x00008800ff1c7b82 */ /* 0x000e620000000a00 */
[C---:B------:R-:W-:Y:S01]  /*0880*/  LOP3.LUT R5, R27.reuse, 0x1f, RZ, 0xc0, !PT ;  /* 0x0000001f1b057812 */ /* 0x040fe200078ec0ff */
[----:B------:R-:W-:Y:S01]  /*0890*/  USGXT.U32 UR10, UR10, 0xe ;  /* 0x0000000e0a0a789a */ /* 0x000fe20008000000 */
[----:B------:R-:W-:Y:S01]  /*08a0*/  LOP3.LUT P0, RZ, R27, 0x1, RZ, 0xc0, !PT ;  /* 0x000000011bff7812 */ /* 0x000fe2000780c0ff */
[----:B------:R-:W-:Y:S01]  /*08b0*/  UIADD3 UR7, UR6, 0x1000, URZ ;  /* 0x0000100006077890 */ /* 0x000fe2000fffe03f */
[----:B------:R-:W-:Y:S01]  /*08c0*/  IMAD.MOV.U32 R177, RZ, RZ, 0x3f800000 ;  /* 0x3f800000ffb17424 */ /* 0x000fe200078e00ff */
[----:B------:R-:W-:Y:S01]  /*08d0*/  CS2R R88, SRZ ;  /* 0x0000000000587805 */ /* 0x000fe2000001ff00 */
[----:B------:R-:W-:Y:S01]  /*08e0*/  IMAD R5, R5, UR4, RZ ;  /* 0x0000000405057c24 */ /* 0x000fe2000f8e02ff */
[----:B------:R-:W-:Y:S01]  /*08f0*/  ULDC.64 UR4, c[0x0][0x218] ;  /* 0x0000860000047ab9 */ /* 0x000fe20000000a00 */
[----:B------:R-:W2:Y:S01]  /*0900*/  LDC R61, c[0x0][0x268] ;  /* 0x00009a00ff3d7b82 */ /* 0x000ea20000000800 */
[----:B------:R-:W-:Y:S01]  /*0910*/  USHF.R.U32.HI UR7, URZ, 0x4, UR7 ;  /* 0x000000043f077899 */ /* 0x000fe20008011607 */
[----:B------:R-:W-:Y:S01]  /*0920*/  IMAD.MOV.U32 R180, RZ, RZ, -0x800000 ;  /* 0xff800000ffb47424 */ /* 0x000fe200078e00ff */
[----:B------:R-:W-:Y:S01]  /*0930*/  SHF.R.S32.HI R7, RZ, 0x1f, R5 ;  /* 0x0000001fff077819 */ /* 0x000fe20000011405 */
[----:B------:R-:W-:Y:S01]  /*0940*/  IMAD.MOV.U32 R179, RZ, RZ, -0x800000 ;  /* 0xff800000ffb37424 */ /* 0x000fe200078e00ff */
[----:B------:R-:W-:Y:S01]  /*0950*/  CS2R R90, SRZ ;  /* 0x00000000005a7805 */ /* 0x000fe2000001ff00 */
[----:B------:R-:W-:Y:S01]  /*0960*/  IMAD.MOV.U32 R178, RZ, RZ, 0x3f800000 ;  /* 0x3f800000ffb27424 */ /* 0x000fe200078e00ff */
[----:B------:R-:W-:Y:S01]  /*0970*/  CS2R R92, SRZ ;  /* 0x00000000005c7805 */ /* 0x000fe2000001ff00 */
[----:B0-----:R-:W-:Y:S01]  /*0980*/  IMAD R8, R4, R157, RZ ;  /* 0x0000009d04087224 */ /* 0x001fe200078e02ff */
[----:B------:R-:W-:Y:S01]  /*0990*/  SHF.R.U32.HI R4, RZ, 0x2, R27 ;  /* 0x00000002ff047819 */ /* 0x000fe2000001161b */
[----:B------:R-:W-:Y:S01]  /*09a0*/  IMAD R156, R156, UR12, RZ ;  /* 0x0000000c9c9c7c24 */ /* 0x000fe2000f8e02ff */
[----:B------:R-:W-:Y:S01]  /*09b0*/  CS2R R94, SRZ ;  /* 0x00000000005e7805 */ /* 0x000fe2000001ff00 */
[----:B------:R-:W-:Y:S01]  /*09c0*/  IMAD R12, R157, 0x4, R8 ;  /* 0x000000049d0c7824 */ /* 0x000fe200078e0208 */
[----:B------:R-:W-:-:S02]  /*09d0*/  SGXT.U32 R4, R4, 0x3 ;  /* 0x000000030404781a */ /* 0x000fc40000000000 */
[----:B------:R-:W-:Y:S02]  /*09e0*/  CS2R R96, SRZ ;  /* 0x0000000000607805 */ /* 0x000fe4000001ff00 */
[----:B------:R-:W-:Y:S01]  /*09f0*/  IADD3 R145, P1, P2, R5, UR4, R156 ;  /* 0x0000000405917c10 */ /* 0x000fe2000fa3e09c */
[C---:B------:R-:W-:Y:S01]  /*0a00*/  IMAD R14, R157.reuse, 0x4, R12 ;  /* 0x000000049d0e7824 */ /* 0x040fe200078e020c */
[----:B------:R-:W-:Y:S01]  /*0a10*/  LOP3.LUT R0, R0, R3, R4, 0xfe, !PT ;  /* 0x0000000300007212 */ /* 0x000fe200078efe04 */
[----:B------:R-:W-:Y:S01]  /*0a20*/  UIMAD UR4, UR12, UR14, URZ ;  /* 0x0000000e0c0472a4 */ /* 0x000fe2000f8e023f */
[----:B------:R-:W-:Y:S01]  /*0a30*/  SHF.R.S32.HI R156, RZ, 0x1f, R156 ;  /* 0x0000001fff9c7819 */ /* 0x000fe2000001149c */
[----:B------:R-:W-:Y:S01]  /*0a40*/  IMAD R16, R157, 0x4, R14 ;  /* 0x000000049d107824 */ /* 0x000fe200078e020e */
[-C--:B------:R-:W-:Y:S01]  /*0a50*/  IADD3 R5, P3, R8, R145.reuse, RZ ;  /* 0x0000009108057210 */ /* 0x080fe20007f7e0ff */
[----:B------:R-:W-:Y:S01]  /*0a60*/  IMAD R3, R2, UR15, RZ ;  /* 0x0000000f02037c24 */ /* 0x000fe2000f8e02ff */
[----:B------:R-:W-:Y:S01]  /*0a70*/  IADD3.X R25, R7, UR5, R156, P1, P2 ;  /* 0x0000000507197c10 */ /* 0x000fe20008fe449c */
[----:B------:R-:W-:Y:S01]  /*0a80*/  IMAD R18, R157, 0x4, R16 ;  /* 0x000000049d127824 */ /* 0x000fe200078e0210 */
[----:B------:R-:W-:Y:S01]  /*0a90*/  IADD3 R10, P5, R16, R145, RZ ;  /* 0x00000091100a7210 */ /* 0x000fe20007fbe0ff */
[----:B------:R-:W-:-:S02]  /*0aa0*/  USHF.R.S32.HI UR5, URZ, 0x1f, UR4 ;  /* 0x0000001f3f057899 */ /* 0x000fc40008011404 */
[----:B-1----:R-:W-:Y:S01]  /*0ab0*/  IADD3 R6, P1, P2, R3, UR4, R28 ;  /* 0x0000000403067c10 */ /* 0x002fe2000fa3e01c */
[----:B------:R-:W-:Y:S01]  /*0ac0*/  IMAD R20, R157, 0x4, R18 ;  /* 0x000000049d147824 */ /* 0x000fe200078e0212 */
[-C--:B------:R-:W-:Y:S01]  /*0ad0*/  LEA.HI.X.SX32 R13, R16, R25.reuse, 0x1, P5 ;  /* 0x00000019100d7211 */ /* 0x080fe200028f0eff */
[----:B--2---:R-:W-:Y:S01]  /*0ae0*/  IMAD R31, R61, 0x6, RZ ;  /* 0x000000063d1f7824 */ /* 0x004fe200078e02ff */
[----:B------:R-:W-:Y:S01]  /*0af0*/  LEA.HI.X.SX32 R7, R8, R25, 0x1, P3 ;  /* 0x0000001908077211 */ /* 0x000fe200018f0eff */
[----:B------:R-:W-:Y:S01]  /*0b00*/  IMAD R22, R157, 0x4, R20 ;  /* 0x000000049d167824 */ /* 0x000fe200078e0214 */
[-C--:B------:R-:W-:Y:S01]  /*0b10*/  IADD3 R8, P3, R12, R145.reuse, RZ ;  /* 0x000000910c087210 */ /* 0x080fe20007f7e0ff */
[----:B------:R-:W-:Y:S01]  /*0b20*/  IMAD R173, R61, 0xb, RZ ;  /* 0x0000000b3dad7824 */ /* 0x000fe200078e02ff */
[-C--:B------:R-:W-:Y:S01]  /*0b30*/  IADD3 R9, P4, R14, R145.reuse, RZ ;  /* 0x000000910e097210 */ /* 0x080fe20007f9e0ff */
[----:B------:R-:W-:Y:S01]  /*0b40*/  IMAD R24, R157, 0x4, R22 ;  /* 0x000000049d187824 */ /* 0x000fe200078e0216 */
[----:B------:R-:W-:Y:S01]  /*0b50*/  IADD3 R16, P5, R22, R145, RZ ;  /* 0x0000009116107210 */ /* 0x000fe20007fbe0ff */
[----:B------:R-:W-:Y:S01]  /*0b60*/  IMAD R33, R61, 0x7, RZ ;  /* 0x000000073d217824 */ /* 0x000fe200078e02ff */
[-C--:B------:R-:W-:Y:S01]  /*0b70*/  LEA.HI.X.SX32 R11, R12, R25.reuse, 0x1, P3 ;  /* 0x000000190c0b7211 */ /* 0x080fe200018f0eff */
[----:B------:R-:W-:Y:S01]  /*0b80*/  IMAD R104, R157, 0x4, R24 ;  /* 0x000000049d687824 */ /* 0x000fe200078e0218 */
[-C--:B------:R-:W-:Y:S01]  /*0b90*/  LEA.HI.X.SX32 R19, R22, R25.reuse, 0x1, P5 ;  /* 0x0000001916137211 */ /* 0x080fe200028f0eff */
[----:B------:R-:W-:Y:S01]  /*0ba0*/  IMAD R39, R61, 0xc, RZ ;  /* 0x0000000c3d277824 */ /* 0x000fe200078e02ff */
[----:B------:R-:W-:Y:S01]  /*0bb0*/  LEA.HI.X.SX32 R12, R14, R25, 0x1, P4 ;  /* 0x000000190e0c7211 */ /* 0x000fe200020f0eff */
[----:B------:R-:W-:Y:S01]  /*0bc0*/  IMAD R4, R157, 0x4, R104 ;  /* 0x000000049d047824 */ /* 0x000fe200078e0268 */
[-C--:B------:R-:W-:Y:S01]  /*0bd0*/  IADD3 R14, P3, R18, R145.reuse, RZ ;  /* 0x00000091120e7210 */ /* 0x080fe20007f7e0ff */
[----:B------:R-:W-:Y:S01]  /*0be0*/  IMAD.SHL.U32 R35, R61, 0x8, RZ ;  /* 0x000000083d237824 */ /* 0x000fe200078e00ff */
[-C--:B------:R-:W-:Y:S01]  /*0bf0*/  IADD3 R15, P4, R20, R145.reuse, RZ ;  /* 0x00000091140f7210 */ /* 0x080fe20007f9e0ff */
[----:B------:R-:W-:Y:S01]  /*0c00*/  IMAD R26, R157, 0x4, R4 ;  /* 0x000000049d1a7824 */ /* 0x000fe200078e0204 */
[----:B------:R-:W-:Y:S01]  /*0c10*/  IADD3 R22, P5, R4, R145, RZ ;  /* 0x0000009104167210 */ /* 0x000fe20007fbe0ff */
[----:B------:R-:W-:Y:S01]  /*0c20*/  IMAD.SHL.U32 R27, R61, 0x4, RZ ;  /* 0x000000043d1b7824 */ /* 0x000fe200078e00ff */
[-C--:B------:R-:W-:Y:S01]  /*0c30*/  LEA.HI.X.SX32 R17, R18, R25.reuse, 0x1, P3 ;  /* 0x0000001912117211 */ /* 0x080fe200018f0eff */
[----:B------:R-:W-:Y:S01]  /*0c40*/  IMAD R110, R157, 0x4, R26 ;  /* 0x000000049d6e7824 */ /* 0x000fe200078e021a */
[-C--:B------:R-:W-:Y:S01]  /*0c50*/  LEA.HI.X.SX32 R105, R4, R25.reuse, 0x1, P5 ;  /* 0x0000001904697211 */ /* 0x080fe200028f0eff */
[----:B------:R-:W-:Y:S01]  /*0c60*/  IMAD R239, R61, 0x11, RZ ;  /* 0x000000113def7824 */ /* 0x000fe200078e02ff */
        /* <DEDUP_REMOVED lines=10> */
[----:B------:R-:W-:Y:S01]  /*0d10*/  LEA.HI.X.SX32 R111, R2, R25, 0x1, P5 ;  /* 0x00000019026f7211 */ /* 0x000fe200028f0eff */
[----:B------:R-:W-:Y:S01]  /*0d20*/  IMAD R171, R61, 0x9, RZ ;  /* 0x000000093dab7824 */ /* 0x000fe200078e02ff */
[----:B------:R-:W-:Y:S01]  /*0d30*/  IADD3 R106, P3, R26, R145, RZ ;  /* 0x000000911a6a7210 */ /* 0x000fe20007f7e0ff */
[----:B------:R-:W-:Y:S01]  /*0d40*/  IMAD R30, R157, 0x4, R116 ;  /* 0x000000049d1e7824 */ /* 0x000fe200078e0274 */
[-C--:B------:R-:W-:Y:S01]  /*0d50*/  LEA.HI.X.SX32 R104, R104, R25.reuse, 0x1, P4 ;  /* 0x0000001968687211 */ /* 0x080fe200020f0eff */
[----:B------:R-:W-:Y:S01]  /*0d60*/  IMAD R41, R61, 0xe, RZ ;  /* 0x0000000e3d297824 */ /* 0x000fe200078e02ff */
[----:B------:R-:W-:Y:S01]  /*0d70*/  LEA.HI.X.SX32 R109, R26, R25, 0x1, P3 ;  /* 0x000000191a6d7211 */ /* 0x000fe200018f0eff */
[----:B------:R-:W-:Y:S01]  /*0d80*/  IMAD R32, R157, 0x4, R30 ;  /* 0x000000049d207824 */ /* 0x000fe200078e021e */
[-C--:B------:R-:W-:Y:S01]  /*0d90*/  IADD3 R114, P5, R30, R145.reuse, RZ ;  /* 0x000000911e727210 */ /* 0x080fe20007fbe0ff */
[----:B------:R-:W-:Y:S01]  /*0da0*/  IMAD R37, R61, 0xa, RZ ;  /* 0x0000000a3d257824 */ /* 0x000fe200078e02ff */
[----:B------:R-:W-:Y:S01]  /*0db0*/  IADD3 R112, P3, R28, R145, RZ ;  /* 0x000000911c707210 */ /* 0x000fe20007f7e0ff */
        /* <DEDUP_REMOVED lines=17> */
[----:B------:R-:W-:Y:S01]  /*0ed0*/  LEA.HI.X.SX32 R116, R116, R25, 0x1, P4 ;  /* 0x0000001974747211 */ /* 0x000fe200020f0eff */
[----:B------:R-:W-:Y:S01]  /*0ee0*/  IMAD R245, R61, 0x14, RZ ;  /* 0x000000143df57824 */ /* 0x000fe200078e02ff */
[-C--:B------:R-:W-:Y:S01]  /*0ef0*/  IADD3 R119, P4, R122, R145.reuse, RZ ;  /* 0x000000917a777210 */ /* 0x080fe20007f9e0ff */
[----:B------:R-:W-:Y:S01]  /*0f00*/  IMAD R24, R157, 0x4, R2 ;  /* 0x000000049d187824 */ /* 0x000fe200078e0202 */
[----:B------:R-:W-:Y:S01]  /*0f10*/  IADD3 R126, P5, R2, R145, RZ ;  /* 0x00000091027e7210 */ /* 0x000fe20007fbe0ff */
[----:B------:R-:W-:Y:S01]  /*0f20*/  IMAD.SHL.U32 R43, R61, 0x10, RZ ;  /* 0x000000103d2b7824 */ /* 0x000fe200078e00ff */
[-C--:B------:R-:W-:Y:S01]  /*0f30*/  LEA.HI.X.SX32 R121, R32, R25.reuse, 0x1, P3 ;  /* 0x0000001920797211 */ /* 0x080fe200018f0eff */
[----:B------:R-:W-:Y:S01]  /*0f40*/  IMAD R134, R157, 0x4, R24 ;  /* 0x000000049d867824 */ /* 0x000fe200078e0218 */
[----:B------:R-:W-:Y:S01]  /*0f50*/  LEA.HI.X.SX32 R129, R2, R25, 0x1, P5 ;  /* 0x0000001902817211 */ /* 0x000fe200028f0eff */
        /* <DEDUP_REMOVED lines=17> */
[----:B------:R-:W-:Y:S01]  /*1070*/  SHF.R.S32.HI R150, RZ, 0x1f, R3 ;  /* 0x0000001fff967819 */ /* 0x000fe20000011403 */
[----:B------:R-:W-:Y:S01]  /*1080*/  IMAD R146, R157, 0x4, R2 ;  /* 0x000000049d927824 */ /* 0x000fe200078e0202 */
[-C--:B------:R-:W-:Y:S01]  /*1090*/  LEA.HI.X.SX32 R133, R24, R25.reuse, 0x1, P3 ;  /* 0x0000001918857211 */ /* 0x080fe200018f0eff */
[----:B------:R-:W-:Y:S01]  /*10a0*/  IMAD.SHL.U32 R3, R61, 0x2, RZ ;  /* 0x000000023d037824 */ /* 0x000fe200078e00ff */
[-C--:B------:R-:W-:Y:S01]  /*10b0*/  LEA.HI.X.SX32 R134, R134, R25.reuse, 0x1, P4 ;  /* 0x0000001986867211 */ /* 0x080fe200020f0eff */
[----:B------:R-:W-:Y:S01]  /*10c0*/  IMAD R4, R157, 0x4, R146 ;  /* 0x000000049d047824 */ /* 0x000fe200078e0292 */
[----:B------:R-:W-:Y:S01]  /*10d0*/  LEA.HI.X.SX32 R135, R26, R25, 0x1, P5 ;  /* 0x000000191a877211 */ /* 0x000fe200028f0eff */
[----:B------:R-:W-:Y:S01]  /*10e0*/  IMAD R53, R61, 0x1c, RZ ;  /* 0x0000001c3d357824 */ /* 0x000fe200078e02ff */
[-C--:B------:R-:W-:Y:S01]  /*10f0*/  IADD3 R136, P3, R28, R145.reuse, RZ ;  /* 0x000000911c887210 */ /* 0x080fe20007f7e0ff */
[----:B------:R-:W-:Y:S01]  /*1100*/  IMAD R148, R157, 0x4, R4 ;  /* 0x000000049d947824 */ /* 0x000fe200078e0204 */
[-C--:B------:R-:W-:Y:S01]  /*1110*/  IADD3 R137, P4, R140, R145.reuse, RZ ;  /* 0x000000918c897210 */ /* 0x080fe20007f9e0ff */
[----:B------:R-:W-:Y:S01]  /*1120*/  IMAD R55, R61, 0x1d, RZ ;  /* 0x0000001d3d377824 */ /* 0x000fe200078e02ff */
[----:B------:R-:W-:Y:S01]  /*1130*/  IADD3 R138, P5, R2, R145, RZ ;  /* 0x00000091028a7210 */ /* 0x000fe20007fbe0ff */
[----:B------:R-:W-:Y:S01]  /*1140*/  IMAD R149, R157, 0x4, R148 ;  /* 0x000000049d957824 */ /* 0x000fe200078e0294 */
[----:B------:R-:W-:Y:S01]  /*1150*/  IADD3.X R150, R150, UR5, R29, P1, P2 ;  /* 0x0000000596967c10 */ /* 0x000fe20008fe441d */
[C---:B------:R-:W-:Y:S01]  /*1160*/  IMAD R29, R61.reuse, 0x5, RZ ;  /* 0x000000053d1d7824 */ /* 0x040fe200078e02ff */
[-C--:B------:R-:W-:Y:S01]  /*1170*/  LEA.HI.X.SX32 R139, R28, R25.reuse, 0x1, P3 ;  /* 0x000000191c8b7211 */ /* 0x080fe200018f0eff */
[C---:B------:R-:W-:Y:S01]  /*1180*/  IMAD R57, R61.reuse, 0x1e, RZ ;  /* 0x0000001e3d397824 */ /* 0x040fe200078e02ff */
[-C--:B------:R-:W-:Y:S01]  /*1190*/  LEA.HI.X.SX32 R140, R140, R25.reuse, 0x1, P4 ;  /* 0x000000198c8c7211 */ /* 0x080fe200020f0eff */
[----:B------:R-:W-:Y:S01]  /*11a0*/  IMAD R59, R61, 0x1f, RZ ;  /* 0x0000001f3d3b7824 */ /* 0x000fe200078e02ff */
[----:B------:R-:W-:Y:S01]  /*11b0*/  LEA.HI.X.SX32 R141, R2, R25, 0x1, P5 ;  /* 0x00000019028d7211 */ /* 0x000fe200028f0eff */
[----:B------:R-:W-:Y:S01]  /*11c0*/  UIADD3 UR14, UP0, UR10, 0x2, URZ ;  /* 0x000000020a0e7890 */ /* 0x000fe2000ff1e03f */
[-C--:B------:R-:W-:Y:S01]  /*11d0*/  IADD3 R142, P3, R146, R145.reuse, RZ ;  /* 0x00000091928e7210 */ /* 0x080fe20007f7e0ff */
[----:B------:R-:W-:Y:S01]  /*11e0*/  UMOV UR5, URZ ;  /* 0x0000003f00057c82 */ /* 0x000fe20008000000 */
[-C--:B------:R-:W-:Y:S01]  /*11f0*/  IADD3 R143, P4, R4, R145.reuse, RZ ;  /* 0x00000091048f7210 */ /* 0x080fe20007f9e0ff */
[----:B------:R-:W-:Y:S01]  /*1200*/  UIADD3.X UR5, UR5, 0x40000040, URZ, UP0, !UPT ;  /* 0x4000004005057890 */ /* 0x000fe200087fe43f */
[-C--:B------:R-:W-:Y:S01]  /*1210*/  IADD3 R144, P5, R148, R145.reuse, RZ ;  /* 0x0000009194907210 */ /* 0x080fe20007fbe0ff */
[----:B------:R-:W-:Y:S01]  /*1220*/  IMAD.MOV.U32 R2, RZ, RZ, RZ ;  /* 0x000000ffff027224 */ /* 0x000fe200078e00ff */
[----:B------:R-:W-:-:S02]  /*1230*/  IADD3 R145, P6, R149, R145, RZ ;  /* 0x0000009195917210 */ /* 0x000fc40007fde0ff */
[----:B------:R-:W-:Y:S02]  /*1240*/  CS2R R98, SRZ ;  /* 0x0000000000627805 */ /* 0x000fe4000001ff00 */
[-C--:B------:R-:W-:Y:S02]  /*1250*/  LEA.HI.X.SX32 R147, R4, R25.reuse, 0x1, P4 ;  /* 0x0000001904937211 */ /* 0x080fe400020f0eff */
[----:B------:R-:W-:Y:S02]  /*1260*/  CS2R R100, SRZ ;  /* 0x0000000000647805 */ /* 0x000fe4000001ff00 */
[-C--:B------:R-:W-:Y:S02]  /*1270*/  IADD3 R154, P1, R29, R6.reuse, RZ ;  /* 0x000000061d9a7210 */ /* 0x080fe40007f3e0ff */
[----:B------:R-:W-:Y:S02]  /*1280*/  CS2R R102, SRZ ;  /* 0x0000000000667805 */ /* 0x000fe4000001ff00 */
[-C--:B------:R-:W-:Y:S01]  /*1290*/  LEA.HI.X.SX32 R146, R146, R25.reuse, 0x1, P3 ;  /* 0x0000001992927211 */ /* 0x080fe200018f0eff */
[----:B------:R-:W-:Y:S01]  /*12a0*/  UMOV UR18, UR14 ;  /* 0x0000000e00127c82 */ /* 0x000fe20008000000 */
[-C--:B------:R-:W-:Y:S01]  /*12b0*/  LEA.HI.X.SX32 R148, R148, R25.reuse, 0x1, P5 ;  /* 0x0000001994947211 */ /* 0x080fe200028f0eff */
[----:B------:R-:W-:Y:S01]  /*12c0*/  UMOV UR19, UR5 ;  /* 0x0000000500137c82 */ /* 0x000fe20008000000 */
[----:B------:R-:W-:Y:S01]  /*12d0*/  LEA.HI.X.SX32 R149, R149, R25, 0x1, P6 ;  /* 0x0000001995957211 */ /* 0x000fe200030f0eff */
[----:B------:R-:W-:Y:S01]  /*12e0*/  IMAD R25, R61, 0x3, RZ ;  /* 0x000000033d197824 */ /* 0x000fe200078e02ff */
[-C--:B------:R-:W-:Y:S01]  /*12f0*/  IADD3 R155, P4, R31, R6.reuse, RZ ;  /* 0x000000061f9b7210 */ /* 0x080fe20007f9e0ff */
[----:B------:R-:W-:Y:S01]  /*1300*/  UMOV UR4, URZ ;  /* 0x0000003f00047c82 */ /* 0x000fe20008000000 */
[----:B------:R-:W-:Y:S01]  /*1310*/  IADD3 R151, P6, R3, R6, RZ ;  /* 0x0000000603977210 */ /* 0x000fe20007fde0ff */
[----:B------:R-:W-:Y:S01]  /*1320*/  USGXT.U32 UR8, UR7, 0xe ;  /* 0x0000000e0708789a */ /* 0x000fe20008000000 */
[----:B------:R-:W-:Y:S01]  /*1330*/  LEA.HI.X.SX32 R164, R29, R150, 0x1, P1 ;  /* 0x000000961da47211 */ /* 0x000fe200008f0eff */
[----:B------:R-:W-:Y:S01]  /*1340*/  UIADD3.64 UR22, UR18, 0x2, URZ ;  /* 0x0000000212167897 */ /* 0x000fe2000fffe03f */
[----:B------:R-:W-:Y:S01]  /*1350*/  IADD3 R165, P1, R173, R6, RZ ;  /* 0x00000006ada57210 */ /* 0x000fe20007f3e0ff */
[----:B------:R-:W-:Y:S01]  /*1360*/  UIADD3.64 UR26, UR18, 0x4, URZ ;  /* 0x00000004121a7897 */ /* 0x000fe2000fffe03f */
[----:B------:R-:W-:Y:S01]  /*1370*/  LEA.HI.X.SX32 R166, R31, R150, 0x1, P4 ;  /* 0x000000961fa67211 */ /* 0x000fe200020f0eff */
[----:B------:R-:W-:Y:S01]  /*1380*/  UMOV UR5, URZ ;  /* 0x0000003f00057c82 */ /* 0x000fe20008000000 */
[----:B------:R-:W-:Y:S01]  /*1390*/  IADD3 R156, P3, R33, R6, RZ ;  /* 0x00000006219c7210 */ /* 0x000fe20007f7e0ff */
[----:B------:R-:W-:Y:S01]  /*13a0*/  ULDC UR13, c[0x0][0x238] ;  /* 0x00008e00000d7ab9 */ /* 0x000fe20000000800 */
[----:B------:R-:W-:-:S02]  /*13b0*/  LEA.HI.X.SX32 R158, R3, R150, 0x1, P6 ;  /* 0x00000096039e7211 */ /* 0x000fc400030f0eff */
[-C--:B------:R-:W-:Y:S02]  /*13c0*/  IADD3 R167, P4, R39, R6.reuse, RZ ;  /* 0x0000000627a77210 */ /* 0x080fe40007f9e0ff */
[-C--:B------:R-:W-:Y:S02]  /*13d0*/  IADD3 R152, P5, R25, R6.reuse, RZ ;  /* 0x0000000619987210 */ /* 0x080fe40007fbe0ff */
[-C--:B------:R-:W-:Y:S02]  /*13e0*/  IADD3 R159, P6, R35, R6.reuse, RZ ;  /* 0x00000006239f7210 */ /* 0x080fe40007fde0ff */
[----:B------:R-:W-:Y:S02]  /*13f0*/  IADD3 R153, P2, R27, R6, RZ ;  /* 0x000000061b997210 */ /* 0x000fe40007f5e0ff */
[-C--:B------:R-:W-:Y:S02]  /*1400*/  LEA.HI.X.SX32 R173, R173, R150.reuse, 0x1, P1 ;  /* 0x00000096adad7211 */ /* 0x080fe400008f0eff */
[----:B------:R-:W-:-:S02]  /*1410*/  LEA.HI.X.SX32 R168, R33, R150, 0x1, P3 ;  /* 0x0000009621a87211 */ /* 0x000fc400018f0eff */
[----:B------:R-:W-:Y:S02]  /*1420*/  IADD3 R240, P1, R239, R6, RZ ;  /* 0x00000006eff07210 */ /* 0x000fe40007f3e0ff */
[-C--:B------:R-:W-:Y:S02]  /*1430*/  LEA.HI.X.SX32 R174, R39, R150.reuse, 0x1, P4 ;  /* 0x0000009627ae7211 */ /* 0x080fe400020f0eff */
[----:B------:R-:W-:Y:S02]  /*1440*/  LEA.HI.X.SX32 R160, R25, R150, 0x1, P5 ;  /* 0x0000009619a07211 */ /* 0x000fe400028f0eff */
[----:B------:R-:W-:Y:S02]  /*1450*/  IADD3 R169, P3, R175, R6, RZ ;  /* 0x00000006afa97210 */ /* 0x000fe40007f7e0ff */
[----:B------:R-:W-:Y:S02]  /*1460*/  LEA.HI.X.SX32 R170, R35, R150, 0x1, P6 ;  /* 0x0000009623aa7211 */ /* 0x000fe400030f0eff */
[----:B------:R-:W-:-:S02]  /*1470*/  IADD3 R242, P4, R241, R6, RZ ;  /* 0x00000006f1f27210 */ /* 0x000fc40007f9e0ff */
[----:B------:R-:W-:Y:S02]  /*1480*/  IADD3 R161, P5, R171, R6, RZ ;  /* 0x00000006aba17210 */ /* 0x000fe40007fbe0ff */
[----:B------:R-:W-:Y:S02]  /*1490*/  LEA.HI.X.SX32 R162, R27, R150, 0x1, P2 ;  /* 0x000000961ba27211 */ /* 0x000fe400010f0eff */
[-C--:B------:R-:W-:Y:S02]  /*14a0*/  IADD3 R232, P6, R41, R6.reuse, RZ ;  /* 0x0000000629e87210 */ /* 0x080fe40007fde0ff */
[----:B------:R-:W-:Y:S02]  /*14b0*/  IADD3 R163, P2, R37, R6, RZ ;  /* 0x0000000625a37210 */ /* 0x000fe40007f5e0ff */
[-C--:B------:R-:W-:Y:S02]  /*14c0*/  LEA.HI.X.SX32 R239, R239, R150.reuse, 0x1, P1 ;  /* 0x00000096efef7211 */ /* 0x080fe400008f0eff */
[----:B------:R-:W-:-:S02]  /*14d0*/  LEA.HI.X.SX32 R175, R175, R150, 0x1, P3 ;  /* 0x00000096afaf7211 */ /* 0x000fc400018f0eff */
[----:B------:R-:W-:Y:S02]  /*14e0*/  IADD3 R3, P1, R251, R6, RZ ;  /* 0x00000006fb037210 */ /* 0x000fe40007f3e0ff */
[-C--:B------:R-:W-:Y:S02]  /*14f0*/  LEA.HI.X.SX32 R241, R241, R150.reuse, 0x1, P4 ;  /* 0x00000096f1f17211 */ /* 0x080fe400020f0eff */
[----:B------:R-:W-:Y:S01]  /*1500*/  LEA.HI.X.SX32 R171, R171, R150, 0x1, P5 ;  /* 0x00000096abab7211 */ /* 0x000fe200028f0eff */
[----:B------:R0:W-:Y:S01]  /*1510*/  STL [R1], R3 ;  /* 0x0000000301007387 */ /* 0x0001e20000100800 */
[----:B------:R-:W-:Y:S02]  /*1520*/  IADD3 R244, P3, R243, R6, RZ ;  /* 0x00000006f3f47210 */ /* 0x000fe40007f7e0ff */
[----:B------:R-:W-:Y:S02]  /*1530*/  LEA.HI.X.SX32 R176, R41, R150, 0x1, P6 ;  /* 0x0000009629b07211 */ /* 0x000fe400030f0eff */
[----:B------:R-:W-:-:S02]  /*1540*/  IADD3 R4, P4, R45, R6, RZ ;  /* 0x000000062d047210 */ /* 0x000fc40007f9e0ff */
[----:B------:R-:W-:Y:S02]  /*1550*/  IADD3 R234, P5, R233, R6, RZ ;  /* 0x00000006e9ea7210 */ /* 0x000fe40007fbe0ff */
[----:B------:R-:W-:Y:S01]  /*1560*/  LEA.HI.X.SX32 R172, R37, R150, 0x1, P2 ;  /* 0x0000009625ac7211 */ /* 0x000fe200010f0eff */
[----:B------:R1:W-:Y:S01]  /*1570*/  STL [R1+0x8], R4 ;  /* 0x0000080401007387 */ /* 0x0003e20000100800 */
[-C--:B------:R-:W-:Y:S02]  /*1580*/  IADD3 R246, P6, R245, R6.reuse, RZ ;  /* 0x00000006f5f67210 */ /* 0x080fe40007fde0ff */
[----:B------:R-:W-:Y:S02]  /*1590*/  IADD3 R237, P2, R43, R6, RZ ;  /* 0x000000062bed7210 */ /* 0x000fe40007f5e0ff */
[-C--:B------:R-:W-:Y:S02]  /*15a0*/  LEA.HI.X.SX32 R243, R243, R150.reuse, 0x1, P3 ;  /* 0x00000096f3f37211 */ /* 0x080fe400018f0eff */
[----:B------:R-:W-:-:S02]  /*15b0*/  LEA.HI.X.SX32 R233, R233, R150, 0x1, P5 ;  /* 0x00000096e9e97211 */ /* 0x000fc400028f0eff */
[----:B0-----:R-:W-:Y:S02]  /*15c0*/  IADD3 R3, P3, R47, R6, RZ ;  /* 0x000000062f037210 */ /* 0x001fe40007f7e0ff */
[----:B------:R-:W-:Y:S02]  /*15d0*/  LEA.HI.X.SX32 R245, R245, R150, 0x1, P6 ;  /* 0x00000096f5f57211 */ /* 0x000fe400030f0eff */
[----:B------:R-:W-:Y:S01]  /*15e0*/  IADD3 R248, P5, R247, R6, RZ ;  /* 0x00000006f7f87210 */ /* 0x000fe20007fbe0ff */
[----:B------:R0:W-:Y:S01]  /*15f0*/  STL [R1+0x10], R3 ;  /* 0x0000100301007387 */ /* 0x0001e20000100800 */
[----:B------:R-:W-:Y:S02]  /*1600*/  LEA.HI.X.SX32 R236, R43, R150, 0x1, P2 ;  /* 0x000000962bec7211 */ /* 0x000fe400010f0eff */
[-C--:B-1----:R-:W-:Y:S02]  /*1610*/  IADD3 R4, P6, R49, R6.reuse, RZ ;  /* 0x0000000631047210 */ /* 0x082fe40007fde0ff */
[----:B------:R-:W-:-:S02]  /*1620*/  IADD3 R250, P2, R249, R6, RZ ;  /* 0x00000006f9fa7210 */ /* 0x000fc40007f5e0ff */
[-C--:B------:R-:W-:Y:S01]  /*1630*/  LEA.HI.X.SX32 R247, R247, R150.reuse, 0x1, P5 ;  /* 0x00000096f7f77211 */ /* 0x080fe200028f0eff */
[----:B------:R1:W-:Y:S01]  /*1640*/  STL [R1+0x18], R4 ;  /* 0x0000180401007387 */ /* 0x0003e20000100800 */
[----:B------:R-:W-:Y:S02]  /*1650*/  LEA.HI.X.SX32 R249, R249, R150, 0x1, P2 ;  /* 0x00000096f9f97211 */ /* 0x000fe400010f0eff */
[----:B0-----:R-:W-:Y:S02]  /*1660*/  IADD3 R3, P5, R51, R6, RZ ;  /* 0x0000000633037210 */ /* 0x001fe40007fbe0ff */
[----:B------:R-:W-:-:S03]  /*1670*/  LEA.HI.X.SX32 R251, R251, R150, 0x1, P1 ;  /* 0x00000096fbfb7211 */ /* 0x000fc600008f0eff */
[----:B------:R0:W-:Y:S01]  /*1680*/  STL [R1+0x20], R3 ;  /* 0x0000200301007387 */ /* 0x0001e20000100800 */
[----:B-1----:R-:W-:-:S05]  /*1690*/  IADD3 R4, P2, R53, R6, RZ ;  /* 0x0000000635047210 */ /* 0x002fca0007f5e0ff */
[----:B------:R1:W-:Y:S01]  /*16a0*/  STL [R1+0x28], R4 ;  /* 0x0000280401007387 */ /* 0x0003e20000100800 */
[----:B0-----:R-:W-:-:S05]  /*16b0*/  IADD3 R3, P1, R55, R6, RZ ;  /* 0x0000000637037210 */ /* 0x001fca0007f3e0ff */
[----:B------:R0:W-:Y:S01]  /*16c0*/  STL [R1+0x30], R3 ;  /* 0x0000300301007387 */ /* 0x0001e20000100800 */
[----:B-1----:R-:W-:Y:S02]  /*16d0*/  LEA.HI.X.SX32 R4, R45, R150, 0x1, P4 ;  /* 0x000000962d047211 */ /* 0x002fe400020f0eff */
[----:B------:R-:W-:-:S03]  /*16e0*/  IADD3 R181, P4, R57, R6, RZ ;  /* 0x0000000639b57210 */ /* 0x000fc60007f9e0ff */
[----:B------:R1:W-:Y:S01]  /*16f0*/  STL [R1+0x4], R4 ;  /* 0x0000040401007387 */ /* 0x0003e20000100800 */
[-C--:B------:R-:W-:Y:S02]  /*1700*/  LEA.HI.X.SX32 R182, R57, R150.reuse, 0x1, P4 ;  /* 0x0000009639b67211 */ /* 0x080fe400020f0eff */
[-C--:B0-----:R-:W-:Y:S01]  /*1710*/  LEA.HI.X.SX32 R3, R47, R150.reuse, 0x1, P3 ;  /* 0x000000962f037211 */ /* 0x081fe200018f0eff */
[----:B------:R0:W-:Y:S04]  /*1720*/  STL [R1+0x38], R181 ;  /* 0x000038b501007387 */ /* 0x0001e80000100800 */
[----:B------:R2:W-:Y:S01]  /*1730*/  STL [R1+0xc], R3 ;  /* 0x00000c0301007387 */ /* 0x0005e20000100800 */
[----:B-1----:R-:W-:Y:S02]  /*1740*/  IADD3 R4, P3, R6, R61, RZ ;  /* 0x0000003d06047210 */ /* 0x002fe40007f7e0ff */
[----:B0-----:R-:W-:-:S02]  /*1750*/  LEA.HI.X.SX32 R181, R49, R150, 0x1, P6 ;  /* 0x0000009631b57211 */ /* 0x001fc400030f0eff */
[----:B--2---:R-:W-:-:S03]  /*1760*/  IADD3 R3, P6, R59, R6, RZ ;  /* 0x000000063b037210 */ /* 0x004fc60007fde0ff */
[----:B------:R0:W-:Y:S04]  /*1770*/  STL [R1+0x14], R181 ;  /* 0x000014b501007387 */ /* 0x0001e80000100800 */
[----:B------:R1:W-:Y:S01]  /*1780*/  STL [R1+0x40], R3 ;  /* 0x0000400301007387 */ /* 0x0003e20000100800 */
[-C--:B0-----:R-:W-:Y:S02]  /*1790*/  LEA.HI.X.SX32 R181, R51, R150.reuse, 0x1, P5 ;  /* 0x0000009633b57211 */ /* 0x081fe400028f0eff */
[----:B-1----:R-:W-:-:S03]  /*17a0*/  LEA.HI.X.SX32 R3, R53, R150, 0x1, P2 ;  /* 0x0000009635037211 */ /* 0x002fc600010f0eff */
[----:B------:R0:W-:Y:S04]  /*17b0*/  STL [R1+0x1c], R181 ;  /* 0x00001cb501007387 */ /* 0x0001e80000100800 */
[----:B------:R1:W-:Y:S01]  /*17c0*/  STL [R1+0x24], R3 ;  /* 0x0000240301007387 */ /* 0x0003e20000100800 */
[-C--:B0-----:R-:W-:Y:S02]  /*17d0*/  LEA.HI.X.SX32 R181, R55, R150.reuse, 0x1, P1 ;  /* 0x0000009637b57211 */ /* 0x081fe400008f0eff */
[----:B-1----:R-:W-:-:S03]  /*17e0*/  LEA.HI.X.SX32 R3, R61, R150, 0x1, P3 ;  /* 0x000000963d037211 */ /* 0x002fc600018f0eff */
[----:B------:R0:W-:Y:S04]  /*17f0*/  STL [R1+0x2c], R181 ;  /* 0x00002cb501007387 */ /* 0x0001e80000100800 */
[----:B------:R1:W-:Y:S01]  /*1800*/  STL [R1+0x34], R182 ;  /* 0x000034b601007387 */ /* 0x0003e20000100800 */
[----:B0-----:R-:W-:-:S05]  /*1810*/  LEA.HI.X.SX32 R181, R59, R150, 0x1, P6 ;  /* 0x000000963bb57211 */ /* 0x001fca00030f0eff */
[----:B------:R1:W-:Y:S02]  /*1820*/  STL [R1+0x3c], R181 ;  /* 0x00003cb501007387 */ /* 0x0003e40000100800 */
.L_x_1:
[----:B------:R-:W-:Y:S01]  /*1830*/  SHF.R.S32.HI R52, RZ, 0x1f, R2 ;  /* 0x0000001fff347819 */ /* 0x000fe20000011402 */
[----:B------:R-:W2:Y:S01]  /*1840*/  LDL R238, [R1+0x8] ;  /* 0x0000080001ee7983 */ /* 0x000ea20000100800 */
[C---:B------:R-:W-:Y:S02]  /*1850*/  IADD3 R28, P1, R2.reuse, R5, RZ ;  /* 0x00000005021c7210 */ /* 0x040fe40007f3e0ff */
[----:B------:R-:W-:Y:S01]  /*1860*/  IADD3 R26, P2, R2, R8, RZ ;  /* 0x00000008021a7210 */ /* 0x000fe20007f5e0ff */
[----:B------:R-:W3:Y:S02]  /*1870*/  LDL R235, [R1+0x4] ;  /* 0x0000040001eb7983 */ /* 0x000ee40000100800 */
[----:B------:R-:W-:Y:S01]  /*1880*/  IMAD.X R29, R52, 0x1, R7, P1 ;  /* 0x00000001341d7824 */ /* 0x000fe200008e0607 */
[----:B------:R-:W-:Y:S01]  /*1890*/  IADD3 R24, P1, R2, R9, RZ ;  /* 0x0000000902187210 */ /* 0x000fe20007f3e0ff */
[----:B------:R-:W-:-:S03]  /*18a0*/  IMAD.X R27, R52, 0x1, R11, P2 ;  /* 0x00000001341b7824 */ /* 0x000fc600010e060b */
[----:B------:R0:W4:Y:S01]  /*18b0*/  LDG.E.U8 R33, desc[UR16][R28.64] ;  /* 0x000000101c217981 */ /* 0x000122000c1e1100 */
[----:B------:R-:W-:-:S03]  /*18c0*/  IMAD.X R25, R52, 0x1, R12, P1 ;  /* 0x0000000134197824 */ /* 0x000fc600008e060c */
[----:B------:R5:W2:Y:S04]  /*18d0*/  LDG.E.U8 R32, desc[UR16][R26.64] ;  /* 0x000000101a207981 */ /* 0x000aa8000c1e1100 */
[----:B------:R1:W3:Y:S01]  /*18e0*/  LDG.E.U8 R35, desc[UR16][R24.64] ;  /* 0x0000001018237981 */ /* 0x0002e2000c1e1100 */
[C---:B0-----:R-:W-:Y:S02]  /*18f0*/  IADD3 R28, P2, R2.reuse, R10, RZ ;  /* 0x0000000a021c7210 */ /* 0x041fe40007f5e0ff */
[----:B-----5:R-:W-:-:S03]  /*1900*/  IADD3 R26, P1, R2, R14, RZ ;  /* 0x0000000e021a7210 */ /* 0x020fc60007f3e0ff */
[----:B------:R-:W-:Y:S01]  /*1910*/  IMAD.X R29, R52, 0x1, R13, P2 ;  /* 0x00000001341d7824 */ /* 0x000fe200010e060d */
[----:B-1----:R-:W-:Y:S01]  /*1920*/  IADD3 R24, P2, R2, R15, RZ ;  /* 0x0000000f02187210 */ /* 0x002fe20007f5e0ff */
[----:B------:R-:W-:-:S03]  /*1930*/  IMAD.X R27, R52, 0x1, R17, P1 ;  /* 0x00000001341b7824 */ /* 0x000fc600008e0611 */
[----:B------:R0:W5:Y:S01]  /*1940*/  LDG.E.U8 R34, desc[UR16][R28.64] ;  /* 0x000000101c227981 */ /* 0x000162000c1e1100 */
[----:B------:R-:W-:-:S03]  /*1950*/  IMAD.X R25, R52, 0x1, R18, P2 ;  /* 0x0000000134197824 */ /* 0x000fc600010e0612 */
[----:B------:R1:W2:Y:S04]  /*1960*/  LDG.E.U8 R37, desc[UR16][R26.64] ;  /* 0x000000101a257981 */ /* 0x0002a8000c1e1100 */
[----:B------:R1:W5:Y:S01]  /*1970*/  LDG.E.U8 R36, desc[UR16][R24.64] ;  /* 0x0000001018247981 */ /* 0x000362000c1e1100 */
[C---:B0-----:R-:W-:Y:S02]  /*1980*/  IADD3 R28, P1, R2.reuse, R16, RZ ;  /* 0x00000010021c7210 */ /* 0x041fe40007f3e0ff */
[----:B-1----:R-:W-:-:S03]  /*1990*/  IADD3 R26, P2, R2, R20, RZ ;  /* 0x00000014021a7210 */ /* 0x002fc60007f5e0ff */
[----:B------:R-:W-:Y:S01]  /*19a0*/  IMAD.X R29, R52, 0x1, R19, P1 ;  /* 0x00000001341d7824 */ /* 0x000fe200008e0613 */
[----:B------:R-:W-:Y:S01]  /*19b0*/  IADD3 R24, P1, R2, R21, RZ ;  /* 0x0000001502187210 */ /* 0x000fe20007f3e0ff */
[----:B------:R-:W-:-:S03]  /*19c0*/  IMAD.X R27, R52, 0x1, R23, P2 ;  /* 0x00000001341b7824 */ /* 0x000fc600010e0617 */
[----:B------:R0:W5:Y:S01]  /*19d0*/  LDG.E.U8 R39, desc[UR16][R28.64] ;  /* 0x000000101c277981 */ /* 0x000162000c1e1100 */
[----:B------:R-:W-:-:S03]  /*19e0*/  IMAD.X R25, R52, 0x1, R104, P1 ;  /* 0x0000000134197824 */ /* 0x000fc600008e0668 */
[----:B------:R1:W5:Y:S04]  /*19f0*/  LDG.E.U8 R38, desc[UR16][R26.64] ;  /* 0x000000101a267981 */ /* 0x000368000c1e1100 */
        /* <DEDUP_REMOVED lines=49> */
[C---:B------:R-:W-:Y:S02]  /*1d10*/  IADD3 R30, P1, R2.reuse, R131, RZ ;  /* 0x00000083021e7210 */ /* 0x040fe40007f3e0ff */
[----:B------:R-:W-:Y:S01]  /*1d20*/  IADD3 R24, P3, R2, R144, RZ ;  /* 0x0000009002187210 */ /* 0x000fe20007f7e0ff */
[C---:B------:R-:W-:Y:S01]  /*1d30*/  IMAD.X R27, R52.reuse, 0x1, R146, P2 ;  /* 0x00000001341b7824 */ /* 0x040fe200010e0692 */
[----:B------:R0:W5:Y:S01]  /*1d40*/  LDG.E.U8 R59, desc[UR16][R28.64] ;  /* 0x000000101c3b7981 */ /* 0x000162000c1e1100 */
[C---:B------:R-:W-:Y:S02]  /*1d50*/  IMAD.X R31, R52.reuse, 0x1, R134, P1 ;  /* 0x00000001341f7824 */ /* 0x040fe400008e0686 */
[----:B------:R-:W-:Y:S01]  /*1d60*/  IMAD.X R25, R52, 0x1, R148, P3 ;  /* 0x0000000134197824 */ /* 0x000fe200018e0694 */
[----:B------:R1:W5:Y:S04]  /*1d70*/  LDG.E.U8 R61, desc[UR16][R26.64] ;  /* 0x000000101a3d7981 */ /* 0x000368000c1e1100 */
[----:B------:R1:W5:Y:S01]  /*1d80*/  LDG.E.U8 R63, desc[UR16][R24.64] ;  /* 0x00000010183f7981 */ /* 0x000362000c1e1100 */
[----:B0-----:R-:W-:-:S03]  /*1d90*/  IADD3 R28, P2, R2, R136, RZ ;  /* 0x00000088021c7210 */ /* 0x001fc60007f5e0ff */
[----:B------:R0:W5:Y:S01]  /*1da0*/  LDG.E.U8 R186, desc[UR16][R30.64] ;  /* 0x000000101eba7981 */ /* 0x000162000c1e1100 */
[----:B-1----:R-:W-:Y:S01]  /*1db0*/  IADD3 R26, P1, R2, R138, RZ ;  /* 0x0000008a021a7210 */ /* 0x002fe20007f3e0ff */
[----:B------:R-:W-:Y:S01]  /*1dc0*/  IMAD.X R29, R52, 0x1, R139, P2 ;  /* 0x00000001341d7824 */ /* 0x000fe200010e068b */
[----:B------:R-:W-:-:S03]  /*1dd0*/  IADD3 R24, P3, R2, R143, RZ ;  /* 0x0000008f02187210 */ /* 0x000fc60007f7e0ff */
[----:B------:R-:W-:Y:S01]  /*1de0*/  IMAD.X R27, R52, 0x1, R141, P1 ;  /* 0x00000001341b7824 */ /* 0x000fe200008e068d */
[----:B------:R-:W5:Y:S01]  /*1df0*/  LDG.E.U8 R188, desc[UR16][R28.64] ;  /* 0x000000101cbc7981 */ /* 0x000f62000c1e1100 */
[----:B0-----:R-:W-:Y:S01]  /*1e00*/  IADD3 R30, P2, R2, R145, RZ ;  /* 0x00000091021e7210 */ /* 0x001fe20007f5e0ff */
[C---:B------:R-:W-:Y:S02]  /*1e10*/  IMAD.X R25, R52.reuse, 0x1, R147, P3 ;  /* 0x0000000134197824 */ /* 0x040fe400018e0693 */
[----:B------:R-:W5:Y:S02]  /*1e20*/  LDG.E.U8 R190, desc[UR16][R26.64] ;  /* 0x000000101abe7981 */ /* 0x000f64000c1e1100 */
[----:B------:R-:W-:Y:S02]  /*1e30*/  IMAD.X R31, R52, 0x1, R149, P2 ;  /* 0x00000001341f7824 */ /* 0x000fe400010e0695 */
[----:B------:R-:W5:Y:S04]  /*1e40*/  LDG.E.U8 R192, desc[UR16][R24.64] ;  /* 0x0000001018c07981 */ /* 0x000f68000c1e1100 */
[----:B------:R-:W5:Y:S01]  /*1e50*/  LDG.E.U8 R194, desc[UR16][R30.64] ;  /* 0x000000101ec27981 */ /* 0x000f62000c1e1100 */
[----:B------:R-:W0:Y:S02]  /*1e60*/  S2R R252, SR_TID.X ;  /* 0x0000000000fc7919 */ /* 0x000e240000002100 */
[----:B0-----:R-:W-:Y:S01]  /*1e70*/  LOP3.LUT R182, R252, 0x7f, RZ, 0xc0, !PT ;  /* 0x0000007ffcb67812 */ /* 0x001fe200078ec0ff */
[----:B------:R-:W-:Y:S03]  /*1e80*/  BAR.SYNC.DEFER_BLOCKING 0x0 ;  /* 0x0000000000007b1d */ /* 0x000fe60000010000 */
[----:B------:R-:W-:-:S03]  /*1e90*/  LOP3.LUT R181, R182, 0x10, RZ, 0x3c, !PT ;  /* 0x00000010b6b57812 */ /* 0x000fc600078e3cff */
[----:B------:R-:W-:Y:S01]  /*1ea0*/  UMOV UR9, 0xc0000010 ;  /* 0xc000001000097882 */ /* 0x000fe20000000000 */
[----:B------:R-:W-:Y:S01]  /*1eb0*/  UMOV UR11, 0xc0000010 ;  /* 0xc0000010000b7882 */ /* 0x000fe20000000000 */
[----:B----4-:R-:W-:Y:S04]  /*1ec0*/  STS.U8 [R182+UR6], R33 ;  /* 0x00000021b6007988 */ /* 0x010fe80008000006 */
[----:B---3--:R-:W-:Y:S04]  /*1ed0*/  STS.U8 [R182+UR6+0x100], R35 ;  /* 0x00010023b6007988 */ /* 0x008fe80008000006 */
[----:B--2---:R-:W-:Y:S04]  /*1ee0*/  STS.U8 [R182+UR6+0x200], R37 ;  /* 0x00020025b6007988 */ /* 0x004fe80008000006 */
[----:B-----5:R-:W-:Y:S04]  /*1ef0*/  STS.U8 [R182+UR6+0x300], R39 ;  /* 0x00030027b6007988 */ /* 0x020fe80008000006 */
[----:B------:R-:W-:Y:S04]  /*1f00*/  STS.U8 [R182+UR6+0x400], R41 ;  /* 0x00040029b6007988 */ /* 0x000fe80008000006 */
        /* <DEDUP_REMOVED lines=20> */
[----:B------:R0:W-:Y:S04]  /*2050*/  STS.U8 [R181+UR6+0x980], R50 ;  /* 0x00098032b5007988 */ /* 0x0001e80008000006 */
[----:B------:R1:W-:Y:S04]  /*2060*/  STS.U8 [R181+UR6+0xa80], R184 ;  /* 0x000a80b8b5007988 */ /* 0x0003e80008000006 */
[----:B------:R2:W-:Y:S04]  /*2070*/  STS.U8 [R181+UR6+0xb80], R186 ;  /* 0x000b80bab5007988 */ /* 0x0005e80008000006 */
[----:B------:R3:W-:Y:S04]  /*2080*/  STS.U8 [R181+UR6+0xc80], R188 ;  /* 0x000c80bcb5007988 */ /* 0x0007e80008000006 */
[----:B------:R-:W-:Y:S04]  /*2090*/  STS.U8 [R181+UR6+0xd80], R190 ;  /* 0x000d80beb5007988 */ /* 0x000fe80008000006 */
[----:B------:R4:W-:Y:S04]  /*20a0*/  STS.U8 [R181+UR6+0xe80], R192 ;  /* 0x000e80c0b5007988 */ /* 0x0009e80008000006 */
[----:B------:R5:W-:Y:S01]  /*20b0*/  STS.U8 [R181+UR6+0xf80], R194 ;  /* 0x000f80c2b5007988 */ /* 0x000be20008000006 */
[----:B------:R0:W-:Y:S06]  /*20c0*/  MEMBAR.ALL.CTA ;  /* 0x0000000000007992 */ /* 0x0001ec0000008000 */
[----:B0-----:R-:W0:Y:S02]  /*20d0*/  FENCE.VIEW.ASYNC.S ;  /* 0x00000000000073c6 */ /* 0x001e240000000000 */
[----:B0-----:R-:W-:Y:S06]  /*20e0*/  BAR.SYNC.DEFER_BLOCKING 0x0 ;  /* 0x0000000000007b1d */ /* 0x001fec0000010000 */
[----:B------:R-:W-:-:S06]  /*20f0*/  WARPGROUP.ARRIVE ;  /* 0x00000000000079c5 */ /* 0x000fcc0000000000 */
[----:B------:R-:W-:Y:S01]  /*2100*/  QGMMA.64x128x32.F32.E4M3.E4M3 R24, gdesc[UR8], RZ, !UPT, gsb0 ;  /* 0x01e00000081879f3 */ /* 0x000fe2000c0008ff */
[----:B------:R-:W-:-:S05]  /*2110*/  IMAD.SHL.U32 R183, R252, 0x2, RZ ;  /* 0x00000002fcb77824 */ /* 0x000fca00078e00ff */
[----:B------:R-:W-:-:S05]  /*2120*/  LOP3.LUT R198, R183, 0x6, RZ, 0xc0, !PT ;  /* 0x00000006b7c67812 */ /* 0x000fca00078ec0ff */
[----:B------:R-:W-:Y:S01]  /*2130*/  VIADD R211, R198, UR5 ;  /* 0x00000005c6d37c36 */ /* 0x000fe20008000000 */
[----:B------:R-:W-:-:S04]  /*2140*/  LOP3.LUT R210, R0, 0x8, RZ, 0xfc, !PT ;  /* 0x0000000800d27812 */ /* 0x000fc800078efcff */
[C---:B------:R-:W-:Y:S02]  /*2150*/  LOP3.LUT R183, R211.reuse, 0x70, RZ, 0xfc, !PT ;  /* 0x00000070d3b77812 */ /* 0x040fe400078efcff */
[C---:B------:R-:W-:Y:S02]  /*2160*/  LOP3.LUT R185, R211.reuse, 0x71, RZ, 0xfc, !PT ;  /* 0x00000071d3b97812 */ /* 0x040fe400078efcff */
[-C--:B------:R-:W-:Y:S02]  /*2170*/  ISETP.GE.AND P4, PT, R0, R183.reuse, PT ;  /* 0x000000b70000720c */ /* 0x080fe40003f86270 */
[----:B------:R-:W-:Y:S02]  /*2180*/  ISETP.GE.AND P1, PT, R210, R183, PT ;  /* 0x000000b7d200720c */ /* 0x000fe40003f26270 */
[C---:B------:R-:W-:Y:S02]  /*2190*/  LOP3.LUT R187, R211.reuse, 0x79, RZ, 0xfc, !PT ;  /* 0x00000079d3bb7812 */ /* 0x040fe400078efcff */
[----:B------:R-:W-:-:S02]  /*21a0*/  LOP3.LUT R183, R211, 0x78, RZ, 0xfc, !PT ;  /* 0x00000078d3b77812 */ /* 0x000fc400078efcff */
[----:B------:R-:W-:Y:S02]  /*21b0*/  SEL R216, RZ, 0x7fff8, P4 ;  /* 0x0007fff8ffd87807 */ /* 0x000fe40002000000 */
[----:B------:R-:W-:Y:S02]  /*21c0*/  SEL R200, RZ, 0x1fffe, P1 ;  /* 0x0001fffeffc87807 */ /* 0x000fe40000800000 */
[-C--:B------:R-:W-:Y:S02]  /*21d0*/  ISETP.GE.AND P6, PT, R0, R185.reuse, PT ;  /* 0x000000b90000720c */ /* 0x080fe40003fc6270 */
[----:B------:R-:W-:Y:S02]  /*21e0*/  ISETP.GE.AND P5, PT, R210, R185, PT ;  /* 0x000000b9d200720c */ /* 0x000fe40003fa6270 */
[C---:B------:R-:W-:Y:S02]  /*21f0*/  ISETP.GE.AND P2, PT, R0.reuse, R187, PT ;  /* 0x000000bb0000720c */ /* 0x040fe40003f46270 */
[----:B------:R-:W-:-:S02]  /*2200*/  ISETP.GE.AND P4, PT, R0, R183, PT ;  /* 0x000000b70000720c */ /* 0x000fc40003f86270 */
[----:B------:R-:W-:Y:S02]  /*2210*/  ISETP.GE.AND P1, PT, R210, R183, PT ;  /* 0x000000b7d200720c */ /* 0x000fe40003f26270 */
[C---:B------:R-:W-:Y:S02]  /*2220*/  LOP3.LUT R185, R211.reuse, 0x60, RZ, 0xfc, !PT ;  /* 0x00000060d3b97812 */ /* 0x040fe400078efcff */
[----:B------:R-:W-:Y:S02]  /*2230*/  LOP3.LUT R183, R211, 0x61, RZ, 0xfc, !PT ;  /* 0x00000061d3b77812 */ /* 0x000fe400078efcff */
[----:B------:R-:W-:Y:S02]  /*2240*/  SEL R223, RZ, 0x1, P5 ;  /* 0x00000001ffdf7807 */ /* 0x000fe40002800000 */
[----:B------:R-:W-:Y:S02]  /*2250*/  SEL R214, RZ, 0x4, P2 ;  /* 0x00000004ffd67807 */ /* 0x000fe40001000000 */
[----:B------:R-:W-:-:S02]  /*2260*/  SEL R217, RZ, 0x7fff8, P4 ;  /* 0x0007fff8ffd97807 */ /* 0x000fc40002000000 */
[----:B------:R-:W-:Y:S02]  /*2270*/  SEL R212, RZ, 0x4, P6 ;  /* 0x00000004ffd47807 */ /* 0x000fe40003000000 */
[----:B------:R-:W-:Y:S02]  /*2280*/  ISETP.GE.AND P5, PT, R210, R185, PT ;  /* 0x000000b9d200720c */ /* 0x000fe40003fa6270 */
[-C--:B------:R-:W-:Y:S02]  /*2290*/  ISETP.GE.AND P2, PT, R0, R183.reuse, PT ;  /* 0x000000b70000720c */ /* 0x080fe40003f46270 */
[----:B------:R-:W-:Y:S01]  /*22a0*/  ISETP.GE.AND P4, PT, R210, R183, PT ;  /* 0x000000b7d200720c */ /* 0x000fe20003f86270 */
[----:B------:R-:W-:Y:S01]  /*22b0*/  VIADD R198, R198, UR5 ;  /* 0x00000005c6c67c36 */ /* 0x000fe20008000000 */
[----:B------:R-:W-:Y:S02]  /*22c0*/  ISETP.GE.AND P6, PT, R0, R185, PT ;  /* 0x000000b90000720c */ /* 0x000fe40003fc6270 */
[----:B------:R-:W-:-:S02]  /*22d0*/  LOP3.LUT R183, R211, 0x68, RZ, 0xfc, !PT ;  /* 0x00000068d3b77812 */ /* 0x000fc400078efcff */
[----:B------:R-:W-:Y:S02]  /*22e0*/  LOP3.LUT R185, R211, 0x69, RZ, 0xfc, !PT ;  /* 0x00000069d3b97812 */ /* 0x000fe400078efcff */
[----:B------:R-:W-:Y:S02]  /*22f0*/  SEL R218, RZ, 0x1fffe, P5 ;  /* 0x0001fffeffda7807 */ /* 0x000fe40002800000 */
[----:B------:R-:W-:Y:S02]  /*2300*/  SEL R209, RZ, 0x4, P2 ;  /* 0x00000004ffd17807 */ /* 0x000fe40001000000 */
[----:B------:R-:W-:Y:S02]  /*2310*/  SEL R215, RZ, 0x7fff8, P6 ;  /* 0x0007fff8ffd77807 */ /* 0x000fe40003000000 */
[-C--:B------:R-:W-:Y:S02]  /*2320*/  ISETP.GE.AND P5, PT, R0, R183.reuse, PT ;  /* 0x000000b70000720c */ /* 0x080fe40003fa6270 */
[----:B------:R-:W-:Y:S01]  /*2330*/  ISETP.GE.AND P2, PT, R210, R183, PT ;  /* 0x000000b7d200720c */ /* 0x000fe20003f46270 */
[----:B------:R-:W-:Y:S01]  /*2340*/  VIADD R183, R198, 0x8 ;  /* 0x00000008c6b77836 */ /* 0x000fe20000000000 */
[----:B------:R-:W-:-:S02]  /*2350*/  ISETP.GE.AND P6, PT, R210, R185, PT ;  /* 0x000000b9d200720c */ /* 0x000fc40003fc6270 */
[----:B------:R-:W-:Y:S02]  /*2360*/  SEL R220, RZ, 0x1fffe, P1 ;  /* 0x0001fffeffdc7807 */ /* 0x000fe40000800000 */
[----:B------:R-:W-:Y:S01]  /*2370*/  ISETP.GE.AND P1, PT, R0, R185, PT ;  /* 0x000000b90000720c */ /* 0x000fe20003f26270 */
[----:B------:R-:W-:Y:S01]  /*2380*/  VIADD R185, R198, 0x9 ;  /* 0x00000009c6b97836 */ /* 0x000fe20000000000 */
[----:B------:R-:W-:Y:S02]  /*2390*/  SEL R222, RZ, 0x1, P6 ;  /* 0x00000001ffde7807 */ /* 0x000fe40003000000 */
[C---:B------:R-:W-:Y:S02]  /*23a0*/  ISETP.GE.AND P6, PT, R0.reuse, R183, PT ;  /* 0x000000b70000720c */ /* 0x040fe40003fc6270 */
[----:B------:R-:W-:Y:S02]  /*23b0*/  SEL R219, RZ, 0x7fff8, P5 ;  /* 0x0007fff8ffdb7807 */ /* 0x000fe40002800000 */
[----:B------:R-:W-:-:S02]  /*23c0*/  ISETP.GT.AND P5, PT, R0, R211, PT ;  /* 0x000000d30000720c */ /* 0x000fc40003fa4270 */
[----:B------:R-:W-:Y:S02]  /*23d0*/  SEL R221, RZ, 0x1, P4 ;  /* 0x00000001ffdd7807 */ /* 0x000fe40002000000 */
[----:B------:R-:W-:Y:S02]  /*23e0*/  SEL R213, RZ, 0x4, P1 ;  /* 0x00000004ffd57807 */ /* 0x000fe40000800000 */
[----:B------:R-:W-:Y:S02]  /*23f0*/  ISETP.GE.AND P3, PT, R210, R187, PT ;  /* 0x000000bbd200720c */ /* 0x000fe40003f66270 */
[-C--:B------:R-:W-:Y:S02]  /*2400*/  ISETP.GE.AND P4, PT, R0, R185.reuse, PT ;  /* 0x000000b90000720c */ /* 0x080fe40003f86270 */
[----:B------:R-:W-:Y:S01]  /*2410*/  ISETP.GE.AND P1, PT, R210, R185, PT ;  /* 0x000000b9d200720c */ /* 0x000fe20003f26270 */
[----:B------:R-:W-:Y:S01]  /*2420*/  VIADD R189, R198, 0x11 ;  /* 0x00000011c6bd7836 */ /* 0x000fe20000000000 */
[----:B------:R-:W-:-:S02]  /*2430*/  WARPGROUP.DEPBAR.LE gsb0, 0x0 ;  /* 0x00008000000079c5 */ /* 0x000fc40000010000 */
[----:B------:R-:W-:Y:S01]  /*2440*/  FMUL R183, R25, UR13 ;  /* 0x0000000d19b77c20 */ /* 0x000fe20008400000 */
[----:B------:R-:W-:Y:S01]  /*2450*/  SEL R25, RZ, 0x1fffe, P2 ;  /* 0x0001fffeff197807 */ /* 0x000fe20001000000 */
[----:B-1----:R-:W-:Y:S01]  /*2460*/  FMUL R184, R26, UR13 ;  /* 0x0000000d1ab87c20 */ /* 0x002fe20008400000 */
[-C--:B------:R-:W-:Y:S01]  /*2470*/  ISETP.GE.AND P2, PT, R210, R211.reuse, PT ;  /* 0x000000d3d200720c */ /* 0x080fe20003f46270 */
[----:B--2---:R-:W-:Y:S01]  /*2480*/  FMUL R186, R28, UR13 ;  /* 0x0000000d1cba7c20 */ /* 0x004fe20008400000 */
[----:B------:R-:W-:Y:S01]  /*2490*/  FSEL R183, R183, -INF , P5 ;  /* 0xff800000b7b77808 */ /* 0x000fe20002800000 */
[----:B------:R-:W-:Y:S01]  /*24a0*/  FMUL R187, R29, UR13 ;  /* 0x0000000d1dbb7c20 */ /* 0x000fe20008400000 */
[----:B------:R-:W-:Y:S01]  /*24b0*/  FMUL R185, R24, UR13 ;  /* 0x0000000d18b97c20 */ /* 0x000fe20008400000 */
[----:B------:R-:W-:Y:S01]  /*24c0*/  FMUL R28, R30, UR13 ;  /* 0x0000000d1e1c7c20 */ /* 0x000fe20008400000 */
[-C--:B------:R-:W-:Y:S01]  /*24d0*/  ISETP.GE.AND P5, PT, R0, R211.reuse, PT ;  /* 0x000000d30000720c */ /* 0x080fe20003fa6270 */
[----:B------:R-:W-:Y:S01]  /*24e0*/  FMUL R26, R27, UR13 ;  /* 0x0000000d1b1a7c20 */ /* 0x000fe20008400000 */
[----:B------:R-:W-:Y:S01]  /*24f0*/  FSEL R184, R184, -INF , P2 ;  /* 0xff800000b8b87808 */ /* 0x000fe20001000000 */
[----:B------:R-:W-:Y:S01]  /*2500*/  VIADD R27, R198, 0x10 ;  /* 0x00000010c61b7836 */ /* 0x000fe20000000000 */
[----:B------:R-:W-:-:S02]  /*2510*/  ISETP.GT.AND P2, PT, R210, R211, PT ;  /* 0x000000d3d200720c */ /* 0x000fc40003f44270 */
[----:B------:R-:W-:Y:S02]  /*2520*/  FSEL R187, R187, -INF , P4 ;  /* 0xff800000bbbb7808 */ /* 0x000fe40002000000 */
[----:B------:R-:W-:Y:S02]  /*2530*/  FSEL R185, R185, -INF , P5 ;  /* 0xff800000b9b97808 */ /* 0x000fe40002800000 */
[----:B------:R-:W-:Y:S01]  /*2540*/  FSEL R28, R28, -INF , P5 ;  /* 0xff8000001c1c7808 */ /* 0x000fe20002800000 */
[----:B---3--:R-:W-:Y:S01]  /*2550*/  FMUL R188, R31, UR13 ;  /* 0x0000000d1fbc7c20 */ /* 0x008fe20008400000 */
[----:B------:R-:W-:Y:S02]  /*2560*/  FSEL R26, R26, -INF , P2 ;  /* 0xff8000001a1a7808 */ /* 0x000fe40001000000 */
[----:B------:R-:W-:Y:S02]  /*2570*/  FSEL R186, R186, -INF , P6 ;  /* 0xff800000baba7808 */ /* 0x000fe40003000000 */
[----:B------:R-:W-:-:S02]  /*2580*/  ISETP.GE.AND P4, PT, R0, R189, PT ;  /* 0x000000bd0000720c */ /* 0x000fc40003f86270 */
[----:B------:R-:W-:Y:S01]  /*2590*/  ISETP.GE.AND P5, PT, R210, R189, PT ;  /* 0x000000bdd200720c */ /* 0x000fe20003fa6270 */
[----:B------:R-:W-:Y:S01]  /*25a0*/  FMUL R189, R32, UR13 ;  /* 0x0000000d20bd7c20 */ /* 0x000fe20008400000 */
[-C--:B------:R-:W-:Y:S02]  /*25b0*/  ISETP.GE.AND P2, PT, R0, R27.reuse, PT ;  /* 0x0000001b0000720c */ /* 0x080fe40003f46270 */
[----:B------:R-:W-:Y:S01]  /*25c0*/  ISETP.GE.AND P6, PT, R210, R27, PT ;  /* 0x0000001bd200720c */ /* 0x000fe20003fc6270 */
[----:B------:R-:W-:Y:S01]  /*25d0*/  VIADD R27, R198, 0x18 ;  /* 0x00000018c61b7836 */ /* 0x000fe20000000000 */
[----:B------:R-:W-:Y:S01]  /*25e0*/  FSEL R188, R188, -INF , P1 ;  /* 0xff800000bcbc7808 */ /* 0x000fe20000800000 */
[----:B------:R-:W-:Y:S01]  /*25f0*/  FMUL R201, R35, UR13 ;  /* 0x0000000d23c97c20 */ /* 0x000fe20008400000 */
[----:B------:R-:W-:Y:S01]  /*2600*/  FSEL R189, R189, -INF , P2 ;  /* 0xff800000bdbd7808 */ /* 0x000fe20001000000 */
[----:B----4-:R-:W-:Y:S01]  /*2610*/  FMUL R192, R36, UR13 ;  /* 0x0000000d24c07c20 */ /* 0x010fe20008400000 */
[-C--:B------:R-:W-:Y:S01]  /*2620*/  ISETP.GE.AND P1, PT, R0, R27.reuse, PT ;  /* 0x0000001b0000720c */ /* 0x080fe20003f26270 */
[----:B------:R-:W-:Y:S01]  /*2630*/  FMUL R190, R33, UR13 ;  /* 0x0000000d21be7c20 */ /* 0x000fe20008400000 */
[----:B------:R-:W-:Y:S01]  /*2640*/  ISETP.GE.AND P2, PT, R210, R27, PT ;  /* 0x0000001bd200720c */ /* 0x000fe20003f46270 */
[----:B------:R-:W-:Y:S01]  /*2650*/  FMUL R191, R34, UR13 ;  /* 0x0000000d22bf7c20 */ /* 0x000fe20008400000 */
[----:B------:R-:W-:-:S02]  /*2660*/  VIADD R27, R198, 0x20 ;  /* 0x00000020c61b7836 */ /* 0x000fc40000000000 */
[----:B------:R-:W-:Y:S01]  /*2670*/  VIADD R29, R198, 0x19 ;  /* 0x00000019c61d7836 */ /* 0x000fe20000000000 */
[----:B------:R-:W-:Y:S01]  /*2680*/  FSEL R201, R201, -INF , P5 ;  /* 0xff800000c9c97808 */ /* 0x000fe20002800000 */
[----:B------:R-:W-:Y:S01]  /*2690*/  FMUL R203, R39, UR13 ;  /* 0x0000000d27cb7c20 */ /* 0x000fe20008400000 */
[----:B------:R-:W-:Y:S01]  /*26a0*/  FSEL R192, R192, -INF , P1 ;  /* 0xff800000c0c07808 */ /* 0x000fe20000800000 */
[----:B------:R-:W-:Y:S01]  /*26b0*/  FMUL R195, R40, UR13 ;  /* 0x0000000d28c37c20 */ /* 0x000fe20008400000 */
[----:B------:R-:W-:Y:S01]  /*26c0*/  FSEL R190, R190, -INF , P4 ;  /* 0xff800000bebe7808 */ /* 0x000fe20002000000 */
[----:B------:R-:W-:Y:S01]  /*26d0*/  FMUL R193, R37, UR13 ;  /* 0x0000000d25c17c20 */ /* 0x000fe20008400000 */
[----:B------:R-:W-:Y:S01]  /*26e0*/  FSEL R191, R191, -INF , P6 ;  /* 0xff800000bfbf7808 */ /* 0x000fe20003000000 */
[----:B------:R-:W-:Y:S01]  /*26f0*/  FMUL R202, R38, UR13 ;  /* 0x0000000d26ca7c20 */ /* 0x000fe20008400000 */
[-C--:B------:R-:W-:Y:S02]  /*2700*/  ISETP.GE.AND P5, PT, R0, R27.reuse, PT ;  /* 0x0000001b0000720c */ /* 0x080fe40003fa6270 */
[----:B------:R-:W-:Y:S01]  /*2710*/  ISETP.GE.AND P1, PT, R210, R27, PT ;  /* 0x0000001bd200720c */ /* 0x000fe20003f26270 */
[----:B------:R-:W-:Y:S01]  /*2720*/  VIADD R27, R198, 0x28 ;  /* 0x00000028c61b7836 */ /* 0x000fe20000000000 */
[----:B------:R-:W-:-:S02]  /*2730*/  ISETP.GE.AND P4, PT, R0, R29, PT ;  /* 0x0000001d0000720c */ /* 0x000fc40003f86270 */
[----:B------:R-:W-:Y:S01]  /*2740*/  ISETP.GE.AND P6, PT, R210, R29, PT ;  /* 0x0000001dd200720c */ /* 0x000fe20003fc6270 */
[----:B------:R-:W-:Y:S01]  /*2750*/  VIADD R29, R198, 0x21 ;  /* 0x00000021c61d7836 */ /* 0x000fe20000000000 */
[----:B------:R-:W-:Y:S01]  /*2760*/  FSEL R195, R195, -INF , P5 ;  /* 0xff800000c3c37808 */ /* 0x000fe20002800000 */
[----:B------:R-:W-:Y:S01]  /*2770*/  FMUL R205, R43, UR13 ;  /* 0x0000000d2bcd7c20 */ /* 0x000fe20008400000 */
[----:B------:R-:W-:Y:S01]  /*2780*/  FSEL R203, R203, -INF , P6 ;  /* 0xff800000cbcb7808 */ /* 0x000fe20003000000 */
[----:B------:R-:W-:Y:S01]  /*2790*/  FMUL R197, R44, UR13 ;  /* 0x0000000d2cc57c20 */ /* 0x000fe20008400000 */
[----:B------:R-:W-:Y:S01]  /*27a0*/  FSEL R193, R193, -INF , P4 ;  /* 0xff800000c1c17808 */ /* 0x000fe20002000000 */
[----:B------:R-:W-:Y:S01]  /*27b0*/  FMUL R204, R42, UR13 ;  /* 0x0000000d2acc7c20 */ /* 0x000fe20008400000 */
[----:B------:R-:W-:Y:S02]  /*27c0*/  FSEL R202, R202, -INF , P2 ;  /* 0xff800000caca7808 */ /* 0x000fe40001000000 */
[----:B------:R-:W-:-:S02]  /*27d0*/  ISETP.GE.AND P6, PT, R0, R27, PT ;  /* 0x0000001b0000720c */ /* 0x000fc40003fc6270 */
[----:B------:R-:W-:Y:S01]  /*27e0*/  ISETP.GE.AND P5, PT, R210, R27, PT ;  /* 0x0000001bd200720c */ /* 0x000fe20003fa6270 */
[----:B------:R-:W-:Y:S01]  /*27f0*/  VIADD R27, R198, 0x30 ;  /* 0x00000030c61b7836 */ /* 0x000fe20000000000 */
[-C--:B------:R-:W-:Y:S02]  /*2800*/  ISETP.GE.AND P4, PT, R0, R29.reuse, PT ;  /* 0x0000001d0000720c */ /* 0x080fe40003f86270 */
[----:B------:R-:W-:Y:S01]  /*2810*/  ISETP.GE.AND P2, PT, R210, R29, PT ;  /* 0x0000001dd200720c */ /* 0x000fe20003f46270 */
[----:B------:R-:W-:Y:S01]  /*2820*/  VIADD R29, R198, 0x29 ;  /* 0x00000029c61d7836 */ /* 0x000fe20000000000 */
[----:B------:R-:W-:Y:S01]  /*2830*/  FSEL R197, R197, -INF , P6 ;  /* 0xff800000c5c57808 */ /* 0x000fe20003000000 */
[----:B-----5:R-:W-:Y:S01]  /*2840*/  FMUL R194, R41, UR13 ;  /* 0x0000000d29c27c20 */ /* 0x020fe20008400000 */
[----:B------:R-:W-:Y:S01]  /*2850*/  FSEL R205, R205, -INF , P2 ;  /* 0xff800000cdcd7808 */ /* 0x000fe20001000000 */
[----:B------:R-:W-:Y:S01]  /*2860*/  FMUL R207, R47, UR13 ;  /* 0x0000000d2fcf7c20 */ /* 0x000fe20008400000 */
[----:B------:R-:W-:Y:S01]  /*2870*/  FSEL R204, R204, -INF , P1 ;  /* 0xff800000cccc7808 */ /* 0x000fe20000800000 */
[----:B------:R-:W-:Y:S01]  /*2880*/  FMUL R199, R48, UR13 ;  /* 0x0000000d30c77c20 */ /* 0x000fe20008400000 */
[----:B------:R-:W-:-:S02]  /*2890*/  ISETP.GE.AND P2, PT, R0, R27, PT ;  /* 0x0000001b0000720c */ /* 0x000fc40003f46270 */
[----:B------:R-:W-:Y:S01]  /*28a0*/  ISETP.GE.AND P6, PT, R210, R27, PT ;  /* 0x0000001bd200720c */ /* 0x000fe20003fc6270 */
[----:B------:R-:W-:Y:S01]  /*28b0*/  VIADD R27, R198, 0x38 ;  /* 0x00000038c61b7836 */ /* 0x000fe20000000000 */
[-C--:B------:R-:W-:Y:S01]  /*28c0*/  ISETP.GE.AND P1, PT, R210, R29.reuse, PT ;  /* 0x0000001dd200720c */ /* 0x080fe20003f26270 */
[----:B------:R-:W-:Y:S01]  /*28d0*/  FMUL R196, R45, UR13 ;  /* 0x0000000d2dc47c20 */ /* 0x000fe20008400000 */
[----:B------:R-:W-:Y:S01]  /*28e0*/  FSEL R194, R194, -INF , P4 ;  /* 0xff800000c2c27808 */ /* 0x000fe20002000000 */
[----:B------:R-:W-:Y:S01]  /*28f0*/  FMUL R206, R46, UR13 ;  /* 0x0000000d2ece7c20 */ /* 0x000fe20008400000 */
[----:B------:R-:W-:Y:S02]  /*2900*/  FSEL R207, R207, -INF , P1 ;  /* 0xff800000cfcf7808 */ /* 0x000fe40000800000 */
[----:B------:R-:W-:Y:S01]  /*2910*/  FSEL R199, R199, -INF , P2 ;  /* 0xff800000c7c77808 */ /* 0x000fe20001000000 */
[----:B------:R-:W-:Y:S01]  /*2920*/  IMAD.IADD R25, R222, 0x1, R25 ;  /* 0x00000001de197824 */ /* 0x000fe200078e0219 */
[----:B------:R-:W-:Y:S01]  /*2930*/  ISETP.GE.AND P4, PT, R0, R29, PT ;  /* 0x0000001d0000720c */ /* 0x000fe20003f86270 */
[----:B------:R-:W-:Y:S01]  /*2940*/  VIADD R29, R198, 0x31 ;  /* 0x00000031c61d7836 */ /* 0x000fe20000000000 */
[----:B------:R-:W-:-:S02]  /*2950*/  ISETP.GE.AND P1, PT, R0, R27, PT ;  /* 0x0000001b0000720c */ /* 0x000fc40003f26270 */
[----:B------:R-:W-:Y:S02]  /*2960*/  ISETP.GE.AND P2, PT, R210, R27, PT ;  /* 0x0000001bd200720c */ /* 0x000fe40003f46270 */
[----:B------:R-:W-:Y:S02]  /*2970*/  SEL R27, RZ, 0x1, P3 ;  /* 0x00000001ff1b7807 */ /* 0x000fe40001800000 */
[----:B------:R-:W-:Y:S02]  /*2980*/  FSEL R196, R196, -INF , P4 ;  /* 0xff800000c4c47808 */ /* 0x000fe40002000000 */
[----:B------:R-:W-:Y:S01]  /*2990*/  FSEL R206, R206, -INF , P5 ;  /* 0xff800000cece7808 */ /* 0x000fe20002800000 */
[----:B------:R-:W-:Y:S01]  /*29a0*/  IMAD.IADD R27, R27, 0x1, R220 ;  /* 0x000000011b1b7824 */ /* 0x000fe200078e02dc */
[-C--:B------:R-:W-:Y:S02]  /*29b0*/  ISETP.GE.AND P4, PT, R0, R29.reuse, PT ;  /* 0x0000001d0000720c */ /* 0x080fe40003f86270 */
[----:B------:R-:W-:Y:S01]  /*29c0*/  ISETP.GE.AND P5, PT, R210, R29, PT ;  /* 0x0000001dd200720c */ /* 0x000fe20003fa6270 */
[----:B------:R-:W-:Y:S01]  /*29d0*/  VIADD R29, R198, 0x39 ;  /* 0x00000039c61d7836 */ /* 0x000fe20000000000 */
[----:B------:R-:W-:Y:S01]  /*29e0*/  LOP3.LUT R24, R25, 0x3, RZ, 0xc0, !PT ;  /* 0x0000000319187812 */ /* 0x000fe200078ec0ff */
[----:B------:R-:W-:Y:S01]  /*29f0*/  FMUL R198, R49, UR13 ;  /* 0x0000000d31c67c20 */ /* 0x000fe20008400000 */
[----:B------:R-:W-:Y:S01]  /*2a00*/  FMNMX R25, R184, R26, !PT ;  /* 0x0000001ab8197209 */ /* 0x000fe20007800000 */
[----:B------:R-:W-:Y:S01]  /*2a10*/  FMUL R208, R50, UR13 ;  /* 0x0000000d32d07c20 */ /* 0x000fe20008400000 */
[----:B------:R-:W-:Y:S01]  /*2a20*/  IMAD.IADD R200, R223, 0x1, R200 ;  /* 0x00000001dfc87824 */ /* 0x000fe200078e02c8 */
[----:B------:R-:W-:-:S02]  /*2a30*/  LOP3.LUT R27, R27, 0x3, RZ, 0xc0, !PT ;  /* 0x000000031b1b7812 */ /* 0x000fc400078ec0ff */
[----:B------:R-:W-:Y:S01]  /*2a40*/  FMNMX R25, R28, R25, !PT ;  /* 0x000000191c197209 */ /* 0x000fe20007800000 */
[----:B------:R-:W-:Y:S01]  /*2a50*/  IMAD.IADD R218, R221, 0x1, R218 ;  /* 0x00000001ddda7824 */ /* 0x000fe200078e02da */
[----:B------:R-:W-:Y:S02]  /*2a60*/  FSEL R198, R198, -INF , P4 ;  /* 0xff800000c6c67808 */ /* 0x000fe40002000000 */
[----:B------:R-:W-:Y:S02]  /*2a70*/  FSEL R208, R208, -INF , P6 ;  /* 0xff800000d0d07808 */ /* 0x000fe40003000000 */
[-C--:B------:R-:W-:Y:S02]  /*2a80*/  ISETP.GE.AND P4, PT, R0, R29.reuse, PT ;  /* 0x0000001d0000720c */ /* 0x080fe40003f86270 */
[----:B------:R-:W-:Y:S02]  /*2a90*/  ISETP.GE.AND P6, PT, R210, R29, PT ;  /* 0x0000001dd200720c */ /* 0x000fe40003fc6270 */
[----:B------:R-:W-:-:S02]  /*2aa0*/  LOP3.LUT R29, R200, 0x3, RZ, 0xc0, !PT ;  /* 0x00000003c81d7812 */ /* 0x000fc400078ec0ff */
[----:B------:R-:W-:Y:S02]  /*2ab0*/  IADD3 R24, R24, R219, R213 ;  /* 0x000000db18187210 */ /* 0x000fe40007ffe0d5 */
[----:B------:R-:W-:Y:S02]  /*2ac0*/  IADD3 R27, R27, R217, R214 ;  /* 0x000000d91b1b7210 */ /* 0x000fe40007ffe0d6 */
[----:B------:R-:W-:Y:S01]  /*2ad0*/  FMNMX R30, R188, R25, !PT ;  /* 0x00000019bc1e7209 */ /* 0x000fe20007800000 */
[----:B------:R-:W-:Y:S01]  /*2ae0*/  IMAD.SHL.U32 R24, R24, 0x100, RZ ;  /* 0x0000010018187824 */ /* 0x000fe200078e00ff */
[----:B------:R-:W-:Y:S02]  /*2af0*/  IADD3 R212, R29, R216, R212 ;  /* 0x000000d81dd47210 */ /* 0x000fe40007ffe0d4 */
[----:B------:R-:W-:Y:S02]  /*2b00*/  LOP3.LUT R218, R218, 0x3, RZ, 0xc0, !PT ;  /* 0x00000003dada7812 */ /* 0x000fe400078ec0ff */
[----:B------:R-:W-:-:S02]  /*2b10*/  LOP3.LUT R27, R27, 0xf, RZ, 0xc0, !PT ;  /* 0x0000000f1b1b7812 */ /* 0x000fc400078ec0ff */
[----:B------:R-:W-:Y:S01]  /*2b20*/  FMNMX R30, R191, R30, !PT ;  /* 0x0000001ebf1e7209 */ /* 0x000fe20007800000 */
[----:B------:R-:W-:Y:S01]  /*2b30*/  FMUL R200, R52, UR13 ;  /* 0x0000000d34c87c20 */ /* 0x000fe20008400000 */
[----:B------:R-:W-:Y:S01]  /*2b40*/  IADD3 R215, R218, R215, R209 ;  /* 0x000000d7dad77210 */ /* 0x000fe20007ffe0d1 */
[----:B------:R-:W-:Y:S01]  /*2b50*/  IMAD R27, R212, 0x10, R27 ;  /* 0x00000010d41b7824 */ /* 0x000fe200078e021b */
[----:B------:R-:W-:Y:S01]  /*2b60*/  FMNMX R29, R201, R30, !PT ;  /* 0x0000001ec91d7209 */ /* 0x000fe20007800000 */
[----:B------:R-:W-:Y:S01]  /*2b70*/  FMUL R209, R51, UR13 ;  /* 0x0000000d33d17c20 */ /* 0x000fe20008400000 */
[----:B------:R-:W-:Y:S02]  /*2b80*/  LOP3.LUT R24, R24, 0xf00, RZ, 0xe2, !PT ;  /* 0x00000f0018187812 */ /* 0x000fe400078ee2ff */
[----:B------:R-:W-:Y:S02]  /*2b90*/  LOP3.LUT R25, R211, 0x59, RZ, 0xfc, !PT ;  /* 0x00000059d3197812 */ /* 0x000fe400078efcff */
[----:B------:R-:W-:Y:S01]  /*2ba0*/  FMNMX R30, R202, R29, !PT ;  /* 0x0000001dca1e7209 */ /* 0x000fe20007800000 */
[----:B------:R-:W-:Y:S01]  /*2bb0*/  IMAD R24, R215, 0x1000, R24 ;  /* 0x00001000d7187824 */ /* 0x000fe200078e0218 */
[----:B------:R-:W-:-:S02]  /*2bc0*/  FSEL R209, R209, -INF , P5 ;  /* 0xff800000d1d17808 */ /* 0x000fc40002800000 */
[----:B------:R-:W-:Y:S02]  /*2bd0*/  LOP3.LUT R27, R27, 0xff, RZ, 0xc0, !PT ;  /* 0x000000ff1b1b7812 */ /* 0x000fe400078ec0ff */
[----:B------:R-:W-:Y:S02]  /*2be0*/  FSEL R200, R200, -INF , P1 ;  /* 0xff800000c8c87808 */ /* 0x000fe40000800000 */
[-C--:B------:R-:W-:Y:S02]  /*2bf0*/  ISETP.GE.AND P5, PT, R210, R25.reuse, PT ;  /* 0x00000019d200720c */ /* 0x080fe40003fa6270 */
[----:B------:R-:W-:Y:S02]  /*2c00*/  ISETP.GE.AND P1, PT, R0, R25, PT ;  /* 0x000000190000720c */ /* 0x000fe40003f26270 */
[----:B------:R-:W-:Y:S01]  /*2c10*/  FMNMX R25, R203, R30, !PT ;  /* 0x0000001ecb197209 */ /* 0x000fe20007800000 */
[----:B------:R-:W-:-:S03]  /*2c20*/  IMAD.IADD R32, R24, 0x1, R27 ;  /* 0x0000000118207824 */ /* 0x000fc600078e021b */
[----:B------:R-:W-:-:S04]  /*2c30*/  FMNMX R24, R204, R25, !PT ;  /* 0x00000019cc187209 */ /* 0x000fc80007800000 */
[----:B------:R-:W-:-:S04]  /*2c40*/  FMNMX R39, R205, R24, !PT ;  /* 0x00000018cd277209 */ /* 0x000fc80007800000 */
[----:B------:R-:W-:Y:S01]  /*2c50*/  FMNMX R24, R206, R39, !PT ;  /* 0x00000027ce187209 */ /* 0x000fe20007800000 */
[----:B------:R-:W-:-:S03]  /*2c60*/  FMUL R54, R54, UR13 ;  /* 0x0000000d36367c20 */ /* 0x000fc60008400000 */
[----:B------:R-:W-:Y:S01]  /*2c70*/  FMNMX R39, R207, R24, !PT ;  /* 0x00000018cf277209 */ /* 0x000fe20007800000 */
[----:B------:R-:W-:-:S03]  /*2c80*/  FMUL R213, R55, UR13 ;  /* 0x0000000d37d57c20 */ /* 0x000fc60008400000 */
[----:B------:R-:W-:Y:S02]  /*2c90*/  FMNMX R24, R208, R39, !PT ;  /* 0x00000027d0187209 */ /* 0x000fe40007800000 */
[C---:B------:R-:W-:Y:S02]  /*2ca0*/  LOP3.LUT R37, R211.reuse, 0x58, RZ, 0xfc, !PT ;  /* 0x00000058d3257812 */ /* 0x040fe400078efcff */
[C---:B------:R-:W-:Y:S02]  /*2cb0*/  LOP3.LUT R35, R211.reuse, 0x51, RZ, 0xfc, !PT ;  /* 0x00000051d3237812 */ /* 0x040fe400078efcff */
[C---:B------:R-:W-:Y:S02]  /*2cc0*/  LOP3.LUT R29, R211.reuse, 0x50, RZ, 0xfc, !PT ;  /* 0x00000050d31d7812 */ /* 0x040fe400078efcff */
[C---:B------:R-:W-:Y:S02]  /*2cd0*/  LOP3.LUT R25, R211.reuse, 0x49, RZ, 0xfc, !PT ;  /* 0x00000049d3197812 */ /* 0x040fe400078efcff */
[----:B------:R-:W-:-:S02]  /*2ce0*/  LOP3.LUT R27, R211, 0x48, RZ, 0xfc, !PT ;  /* 0x00000048d31b7812 */ /* 0x000fc400078efcff */
[C---:B------:R-:W-:Y:S02]  /*2cf0*/  LOP3.LUT R33, R211.reuse, 0x40, RZ, 0xfc, !PT ;  /* 0x00000040d3217812 */ /* 0x040fe400078efcff */
[----:B------:R-:W-:Y:S02]  /*2d00*/  LOP3.LUT R31, R211, 0x41, RZ, 0xfc, !PT ;  /* 0x00000041d31f7812 */ /* 0x000fe400078efcff */
[----:B------:R-:W-:Y:S02]  /*2d10*/  FSEL R211, R54, -INF , P2 ;  /* 0xff80000036d37808 */ /* 0x000fe40001000000 */
[----:B------:R-:W-:Y:S01]  /*2d20*/  FMNMX R24, R209, R24, !PT ;  /* 0x00000018d1187209 */ /* 0x000fe20007800000 */
[----:B------:R-:W-:Y:S01]  /*2d30*/  FMUL R216, R58, UR13 ;  /* 0x0000000d3ad87c20 */ /* 0x000fe20008400000 */
[----:B------:R-:W-:Y:S01]  /*2d40*/  ISETP.GE.AND P2, PT, R210, R33, PT ;  /* 0x00000021d200720c */ /* 0x000fe20003f46270 */
[----:B------:R-:W-:Y:S01]  /*2d50*/  FMUL R219, R59, UR13 ;  /* 0x0000000d3bdb7c20 */ /* 0x000fe20008400000 */
[----:B------:R-:W-:-:S02]  /*2d60*/  FSEL R213, R213, -INF , P6 ;  /* 0xff800000d5d57808 */ /* 0x000fc40003000000 */
[----:B------:R-:W-:Y:S02]  /*2d70*/  FMNMX R24, R211, R24, !PT ;  /* 0x00000018d3187209 */ /* 0x000fe40007800000 */
[----:B------:R-:W-:Y:S02]  /*2d80*/  ISETP.GE.AND P6, PT, R210, R31, PT ;  /* 0x0000001fd200720c */ /* 0x000fe40003fc6270 */
[----:B------:R-:W-:Y:S02]  /*2d90*/  FSEL R216, R216, -INF , P2 ;  /* 0xff800000d8d87808 */ /* 0x000fe40001000000 */
[----:B------:R-:W-:Y:S01]  /*2da0*/  FMNMX R39, R213, R24, !PT ;  /* 0x00000018d5277209 */ /* 0x000fe20007800000 */
[----:B------:R-:W-:Y:S01]  /*2db0*/  FMUL R220, R63, UR13 ;  /* 0x0000000d3fdc7c20 */ /* 0x000fe20008400000 */
[----:B------:R-:W-:Y:S01]  /*2dc0*/  FSEL R219, R219, -INF , P6 ;  /* 0xff800000dbdb7808 */ /* 0x000fe20003000000 */
[----:B------:R-:W-:Y:S01]  /*2dd0*/  FMUL R222, R62, UR13 ;  /* 0x0000000d3ede7c20 */ /* 0x000fe20008400000 */
[----:B------:R-:W-:-:S02]  /*2de0*/  ISETP.GE.AND P6, PT, R210, R25, PT ;  /* 0x00000019d200720c */ /* 0x000fc40003fc6270 */
[----:B------:R-:W-:Y:S02]  /*2df0*/  ISETP.GE.AND P2, PT, R210, R27, PT ;  /* 0x0000001bd200720c */ /* 0x000fe40003f46270 */
[----:B------:R-:W-:Y:S01]  /*2e00*/  FMNMX R24, R216, R39, !PT ;  /* 0x00000027d8187209 */ /* 0x000fe20007800000 */
[----:B------:R-:W-:Y:S01]  /*2e10*/  FMUL R214, R66, UR13 ;  /* 0x0000000d42d67c20 */ /* 0x000fe20008400000 */
[----:B------:R-:W-:Y:S02]  /*2e20*/  FSEL R220, R220, -INF , P6 ;  /* 0xff800000dcdc7808 */ /* 0x000fe40003000000 */
[----:B------:R-:W-:Y:S02]  /*2e30*/  FSEL R222, R222, -INF , P2 ;  /* 0xff800000dede7808 */ /* 0x000fe40001000000 */
[----:B------:R-:W-:Y:S02]  /*2e40*/  ISETP.GE.AND P6, PT, R210, R29, PT ;  /* 0x0000001dd200720c */ /* 0x000fe40003fc6270 */
[----:B------:R-:W-:-:S02]  /*2e50*/  FMNMX R39, R219, R24, !PT ;  /* 0x00000018db277209 */ /* 0x000fc40007800000 */
[----:B------:R-:W-:Y:S01]  /*2e60*/  LOP3.LUT R32, R32, 0xffff, RZ, 0xc0, !PT ;  /* 0x0000ffff20207812 */ /* 0x000fe200078ec0ff */
[----:B------:R-:W-:Y:S01]  /*2e70*/  FMUL R218, R67, UR13 ;  /* 0x0000000d43da7c20 */ /* 0x000fe20008400000 */
[----:B------:R-:W-:Y:S02]  /*2e80*/  FSEL R214, R214, -INF , P6 ;  /* 0xff800000d6d67808 */ /* 0x000fe40003000000 */
[----:B------:R-:W-:Y:S02]  /*2e90*/  FMNMX R39, R222, R39, !PT ;  /* 0x00000027de277209 */ /* 0x000fe40007800000 */
[----:B------:R-:W-:Y:S02]  /*2ea0*/  ISETP.GE.AND P6, PT, R210, R35, PT ;  /* 0x00000023d200720c */ /* 0x000fe40003fc6270 */
[----:B------:R-:W-:Y:S01]  /*2eb0*/  SHF.R.U32.HI R24, RZ, 0xd, R32 ;  /* 0x0000000dff187819 */ /* 0x000fe20000011620 */
[----:B------:R-:W-:Y:S01]  /*2ec0*/  FMUL R217, R70, UR13 ;  /* 0x0000000d46d97c20 */ /* 0x000fe20008400000 */
[----:B------:R-:W-:-:S02]  /*2ed0*/  FMNMX R39, R220, R39, !PT ;  /* 0x00000027dc277209 */ /* 0x000fc40007800000 */
[----:B------:R-:W-:Y:S02]  /*2ee0*/  FSEL R218, R218, -INF , P6 ;  /* 0xff800000dada7808 */ /* 0x000fe40003000000 */
[----:B------:R-:W-:Y:S02]  /*2ef0*/  ISETP.GE.AND P2, PT, R210, R37, PT ;  /* 0x00000025d200720c */ /* 0x000fe40003f46270 */
[----:B------:R-:W-:Y:S02]  /*2f00*/  LOP3.LUT P6, RZ, R24, 0x1, RZ, 0xc0, !PT ;  /* 0x0000000118ff7812 */ /* 0x000fe400078cc0ff */
[----:B------:R-:W-:Y:S02]  /*2f10*/  SHF.R.U32.HI R24, RZ, 0xc, R32 ;  /* 0x0000000cff187819 */ /* 0x000fe40000011620 */
[----:B------:R-:W-:Y:S01]  /*2f20*/  FMNMX R39, R214, R39, !PT ;  /* 0x00000027d6277209 */ /* 0x000fe20007800000 */
[----:B------:R-:W-:Y:S01]  /*2f30*/  FMUL R210, R71, UR13 ;  /* 0x0000000d47d27c20 */ /* 0x000fe20008400000 */
[----:B------:R-:W-:-:S02]  /*2f40*/  FSEL R217, R217, -INF , P2 ;  /* 0xff800000d9d97808 */ /* 0x000fc40001000000 */
[----:B------:R-:W-:Y:S02]  /*2f50*/  LOP3.LUT P2, RZ, R24, 0x1, RZ, 0xc0, !PT ;  /* 0x0000000118ff7812 */ /* 0x000fe4000784c0ff */
[----:B------:R-:W-:Y:S01]  /*2f60*/  FMNMX R24, R218, R39, !PT ;  /* 0x00000027da187209 */ /* 0x000fe20007800000 */
[----:B------:R-:W-:Y:S01]  /*2f70*/  FMUL R212, R74, UR13 ;  /* 0x0000000d4ad47c20 */ /* 0x000fe20008400000 */
[----:B------:R-:W-:Y:S02]  /*2f80*/  FSEL R210, R210, -INF , P5 ;  /* 0xff800000d2d27808 */ /* 0x000fe40002800000 */
[----:B------:R-:W-:Y:S01]  /*2f90*/  FMNMX R39, R217, R24, !PT ;  /* 0x00000018d9277209 */ /* 0x000fe20007800000 */
[----:B------:R-:W-:Y:S01]  /*2fa0*/  FMUL R75, R75, UR13 ;  /* 0x0000000d4b4b7c20 */ /* 0x000fe20008400000 */
[----:B------:R-:W-:Y:S02]  /*2fb0*/  SHF.R.U32.HI R30, RZ, 0x9, R32 ;  /* 0x00000009ff1e7819 */ /* 0x000fe40000011620 */
[----:B------:R-:W-:-:S02]  /*2fc0*/  FSEL R212, R212, -INF , !P6 ;  /* 0xff800000d4d47808 */ /* 0x000fc40007000000 */
[----:B------:R-:W-:Y:S01]  /*2fd0*/  FMNMX R39, R210, R39, !PT ;  /* 0x00000027d2277209 */ /* 0x000fe20007800000 */
[----:B------:R-:W-:Y:S01]  /*2fe0*/  FMUL R74, R78, UR13 ;  /* 0x0000000d4e4a7c20 */ /* 0x000fe20008400000 */
[--C-:B------:R-:W-:Y:S02]  /*2ff0*/  SHF.R.U32.HI R24, RZ, 0x5, R32.reuse ;  /* 0x00000005ff187819 */ /* 0x100fe40000011620 */
[----:B------:R-:W-:Y:S02]  /*3000*/  LOP3.LUT P5, RZ, R30, 0x1, RZ, 0xc0, !PT ;  /* 0x000000011eff7812 */ /* 0x000fe400078ac0ff */
[----:B------:R-:W-:Y:S02]  /*3010*/  SHF.R.U32.HI R30, RZ, 0x8, R32 ;  /* 0x00000008ff1e7819 */ /* 0x000fe40000011620 */
[----:B------:R-:W-:Y:S02]  /*3020*/  FSEL R78, R75, -INF , !P2 ;  /* 0xff8000004b4e7808 */ /* 0x000fe40005000000 */
[----:B------:R-:W-:Y:S01]  /*3030*/  FMNMX R39, R212, R39, !PT ;  /* 0x00000027d4277209 */ /* 0x000fe20007800000 */
[----:B------:R-:W-:Y:S01]  /*3040*/  FMUL R75, R79, UR13 ;  /* 0x0000000d4f4b7c20 */ /* 0x000fe20008400000 */
[----:B------:R-:W-:-:S02]  /*3050*/  LOP3.LUT P2, RZ, R24, 0x1, RZ, 0xc0, !PT ;  /* 0x0000000118ff7812 */ /* 0x000fc4000784c0ff */
[----:B------:R-:W-:Y:S02]  /*3060*/  SHF.R.U32.HI R24, RZ, 0x4, R32 ;  /* 0x00000004ff187819 */ /* 0x000fe40000011620 */
[----:B------:R-:W-:Y:S02]  /*3070*/  LOP3.LUT P6, RZ, R30, 0x1, RZ, 0xc0, !PT ;  /* 0x000000011eff7812 */ /* 0x000fe400078cc0ff */
[----:B------:R-:W-:Y:S02]  /*3080*/  FSEL R74, R74, -INF , !P5 ;  /* 0xff8000004a4a7808 */ /* 0x000fe40006800000 */
[----:B------:R-:W-:Y:S01]  /*3090*/  FMNMX R39, R78, R39, !PT ;  /* 0x000000274e277209 */ /* 0x000fe20007800000 */
[----:B------:R-:W-:Y:S01]  /*30a0*/  FMUL R79, R82, UR13 ;  /* 0x0000000d524f7c20 */ /* 0x000fe20008400000 */
[----:B------:R-:W-:Y:S02]  /*30b0*/  LOP3.LUT P5, RZ, R24, 0x1, RZ, 0xc0, !PT ;  /* 0x0000000118ff7812 */ /* 0x000fe400078ac0ff */
[----:B------:R-:W-:-:S02]  /*30c0*/  FSEL R75, R75, -INF , !P6 ;  /* 0xff8000004b4b7808 */ /* 0x000fc40007000000 */
[----:B------:R-:W-:Y:S01]  /*30d0*/  FMNMX R24, R74, R39, !PT ;  /* 0x000000274a187209 */ /* 0x000fe20007800000 */
[----:B------:R-:W-:Y:S01]  /*30e0*/  FMUL R82, R83, UR13 ;  /* 0x0000000d53527c20 */ /* 0x000fe20008400000 */
[----:B------:R-:W-:Y:S02]  /*30f0*/  SHF.R.U32.HI R30, RZ, 0x1, R32 ;  /* 0x00000001ff1e7819 */ /* 0x000fe40000011620 */
[----:B------:R-:W-:Y:S02]  /*3100*/  FSEL R79, R79, -INF , !P2 ;  /* 0xff8000004f4f7808 */ /* 0x000fe40005000000 */
[----:B------:R-:W-:Y:S01]  /*3110*/  FMNMX R24, R75, R24, !PT ;  /* 0x000000184b187209 */ /* 0x000fe20007800000 */
[----:B------:R-:W-:Y:S01]  /*3120*/  FMUL R83, R86, UR13 ;  /* 0x0000000d56537c20 */ /* 0x000fe20008400000 */
[----:B------:R-:W-:Y:S02]  /*3130*/  LOP3.LUT P2, RZ, R30, 0x1, RZ, 0xc0, !PT ;  /* 0x000000011eff7812 */ /* 0x000fe4000784c0ff */
[----:B------:R-:W-:-:S02]  /*3140*/  FSEL R82, R82, -INF , !P5 ;  /* 0xff80000052527808 */ /* 0x000fc40006800000 */
[----:B------:R-:W-:Y:S01]  /*3150*/  FMNMX R39, R79, R24, !PT ;  /* 0x000000184f277209 */ /* 0x000fe20007800000 */
[----:B------:R-:W-:Y:S01]  /*3160*/  FMUL R87, R87, UR13 ;  /* 0x0000000d57577c20 */ /* 0x000fe20008400000 */
[----:B------:R-:W-:Y:S02]  /*3170*/  FSEL R83, R83, -INF , !P2 ;  /* 0xff80000053537808 */ /* 0x000fe40005000000 */
[----:B------:R-:W-:Y:S02]  /*3180*/  FMNMX R24, R82, R39, !PT ;  /* 0x0000002752187209 */ /* 0x000fe40007800000 */
[----:B------:R-:W-:Y:S02]  /*3190*/  FSEL R87, R87, -INF , P3 ;  /* 0xff80000057577808 */ /* 0x000fe40001800000 */
[----:B------:R-:W-:Y:S02]  /*31a0*/  FMNMX R24, R83, R24, !PT ;  /* 0x0000001853187209 */ /* 0x000fe40007800000 */
[----:B------:R-:W-:-:S02]  /*31b0*/  ISETP.GE.AND P3, PT, R0, R29, PT ;  /* 0x0000001d0000720c */ /* 0x000fc40003f66270 */
[----:B------:R-:W-:Y:S01]  /*31c0*/  FMNMX R29, R87, R24, !PT ;  /* 0x00000018571d7209 */ /* 0x000fe20007800000 */
[----:B------:R-:W-:Y:S01]  /*31d0*/  FMUL R221, R56, UR13 ;  /* 0x0000000d38dd7c20 */ /* 0x000fe20008400000 */
[----:B------:R-:W-:-:S03]  /*31e0*/  ISETP.GE.AND P6, PT, R0, R33, PT ;  /* 0x000000210000720c */ /* 0x000fc60003fc6270 */
[----:B------:R-:W0:Y:S01]  /*31f0*/  SHFL.BFLY PT, R30, R29, 0x2, 0x1f ;  /* 0x0c401f001d1e7f89 */ /* 0x000e2200000e0000 */
[----:B------:R-:W-:Y:S01]  /*3200*/  FSEL R221, R221, -INF , P6 ;  /* 0xff800000dddd7808 */ /* 0x000fe20003000000 */
[----:B------:R-:W-:Y:S01]  /*3210*/  FMUL R224, R60, UR13 ;  /* 0x0000000d3ce07c20 */ /* 0x000fe20008400000 */
[----:B------:R-:W-:Y:S02]  /*3220*/  ISETP.GE.AND P6, PT, R0, R27, PT ;  /* 0x0000001b0000720c */ /* 0x000fe40003fc6270 */
[--C-:B------:R-:W-:Y:S01]  /*3230*/  SHF.R.U32.HI R24, RZ, 0xf, R32.reuse ;  /* 0x0000000fff187819 */ /* 0x100fe20000011620 */
[----:B------:R-:W-:Y:S01]  /*3240*/  FMUL R226, R64, UR13 ;  /* 0x0000000d40e27c20 */ /* 0x000fe20008400000 */
[----:B------:R-:W-:Y:S02]  /*3250*/  FSEL R224, R224, -INF , P6 ;  /* 0xff800000e0e07808 */ /* 0x000fe40003000000 */
[----:B------:R-:W-:Y:S02]  /*3260*/  LOP3.LUT P6, RZ, R24, 0x1, RZ, 0xc0, !PT ;  /* 0x0000000118ff7812 */ /* 0x000fe400078cc0ff */
[----:B------:R-:W-:Y:S01]  /*3270*/  SHF.R.U32.HI R24, RZ, 0xb, R32 ;  /* 0x0000000bff187819 */ /* 0x000fe20000011620 */
[----:B------:R-:W-:Y:S01]  /*3280*/  FMUL R227, R68, UR13 ;  /* 0x0000000d44e37c20 */ /* 0x000fe20008400000 */
[----:B------:R-:W-:-:S02]  /*3290*/  FSEL R226, R226, -INF , P3 ;  /* 0xff800000e2e27808 */ /* 0x000fc40001800000 */
[----:B------:R-:W-:Y:S02]  /*32a0*/  ISETP.GE.AND P5, PT, R0, R37, PT ;  /* 0x000000250000720c */ /* 0x000fe40003fa6270 */
[----:B------:R-:W-:Y:S02]  /*32b0*/  LOP3.LUT P3, RZ, R24, 0x1, RZ, 0xc0, !PT ;  /* 0x0000000118ff7812 */ /* 0x000fe4000786c0ff */
[----:B------:R-:W-:Y:S02]  /*32c0*/  SHF.R.U32.HI R24, RZ, 0x7, R32 ;  /* 0x00000007ff187819 */ /* 0x000fe40000011620 */
[----:B------:R-:W-:Y:S02]  /*32d0*/  FSEL R227, R227, -INF , P5 ;  /* 0xff800000e3e37808 */ /* 0x000fe40002800000 */
[----:B------:R-:W-:Y:S02]  /*32e0*/  LOP3.LUT P5, RZ, R24, 0x1, RZ, 0xc0, !PT ;  /* 0x0000000118ff7812 */ /* 0x000fe400078ac0ff */
[----:B0-----:R-:W-:Y:S01]  /*32f0*/  FMNMX R24, R29, R30, !PT ;  /* 0x0000001e1d187209 */ /* 0x001fe20007800000 */
[----:B------:R-:W-:Y:S01]  /*3300*/  FMUL R215, R53, UR13 ;  /* 0x0000000d35d77c20 */ /* 0x000fe20008400000 */
[----:B------:R-:W-:Y:S01]  /*3310*/  FMUL R230, R72, UR13 ;  /* 0x0000000d48e67c20 */ /* 0x000fe20008400000 */
[----:B------:R-:W-:-:S02]  /*3320*/  FMUL R223, R57, UR13 ;  /* 0x0000000d39df7c20 */ /* 0x000fc40008400000 */
[----:B------:R-:W0:Y:S01]  /*3330*/  SHFL.BFLY PT, R72, R24, 0x1, 0x1f ;  /* 0x0c201f0018487f89 */ /* 0x000e2200000e0000 */
[----:B------:R-:W-:Y:S02]  /*3340*/  FSEL R215, R215, -INF , P4 ;  /* 0xff800000d7d77808 */ /* 0x000fe40002000000 */
[----:B------:R-:W-:Y:S01]  /*3350*/  ISETP.GE.AND P4, PT, R0, R31, PT ;  /* 0x0000001f0000720c */ /* 0x000fe20003f86270 */
[----:B------:R-:W-:-:S03]  /*3360*/  FMUL R225, R61, UR13 ;  /* 0x0000000d3de17c20 */ /* 0x000fc60008400000 */
[----:B------:R-:W-:Y:S02]  /*3370*/  FSEL R223, R223, -INF , P4 ;  /* 0xff800000dfdf7808 */ /* 0x000fe40002000000 */
[C---:B------:R-:W-:Y:S02]  /*3380*/  ISETP.GE.AND P4, PT, R0.reuse, R25, PT ;  /* 0x000000190000720c */ /* 0x040fe40003f86270 */
[----:B------:R-:W-:Y:S01]  /*3390*/  SHF.R.U32.HI R25, RZ, 0xe, R32 ;  /* 0x0000000eff197819 */ /* 0x000fe20000011620 */
[----:B------:R-:W-:Y:S01]  /*33a0*/  FMUL R231, R73, UR13 ;  /* 0x0000000d49e77c20 */ /* 0x000fe20008400000 */
[----:B------:R-:W-:Y:S01]  /*33b0*/  FSEL R225, R225, -INF , P4 ;  /* 0xff800000e1e17808 */ /* 0x000fe20002000000 */
[----:B------:R-:W-:Y:S01]  /*33c0*/  FMUL R229, R69, UR13 ;  /* 0x0000000d45e57c20 */ /* 0x000fe20008400000 */
[----:B------:R-:W-:Y:S01]  /*33d0*/  LOP3.LUT P4, RZ, R25, 0x1, RZ, 0xc0, !PT ;  /* 0x0000000119ff7812 */ /* 0x000fe2000788c0ff */
[----:B------:R-:W-:Y:S01]  /*33e0*/  FMUL R228, R65, UR13 ;  /* 0x0000000d41e47c20 */ /* 0x000fe20008400000 */
[----:B------:R-:W-:Y:S01]  /*33f0*/  USHF.R.S32.HI UR7, URZ, 0x1f, UR4 ;  /* 0x0000001f3f077899 */ /* 0x000fe20008011404 */
[----:B------:R-:W-:-:S02]  /*3400*/  ISETP.GE.AND P2, PT, R0, R35, PT ;  /* 0x000000230000720c */ /* 0x000fc40003f46270 */
[----:B------:R-:W-:Y:S02]  /*3410*/  FSEL R231, R231, -INF , !P4 ;  /* 0xff800000e7e77808 */ /* 0x000fe40006000000 */
[----:B------:R-:W-:Y:S02]  /*3420*/  SHF.R.U32.HI R25, RZ, 0xa, R32 ;  /* 0x0000000aff197819 */ /* 0x000fe40000011620 */
[----:B------:R-:W-:Y:S02]  /*3430*/  FSEL R229, R229, -INF , P1 ;  /* 0xff800000e5e57808 */ /* 0x000fe40000800000 */
[----:B------:R-:W-:Y:S02]  /*3440*/  IADD3 RZ, P4, R6, UR4, RZ ;  /* 0x0000000406ff7c10 */ /* 0x000fe4000ff9e0ff */
[----:B------:R-:W-:Y:S01]  /*3450*/  IADD3 RZ, P1, R4, UR4, RZ ;  /* 0x0000000404ff7c10 */ /* 0x000fe2000ff3e0ff */
[----:B------:R-:W-:Y:S01]  /*3460*/  USHF.R.S32.HI UR11, URZ, 0x1f, UR4 ;  /* 0x0000001f3f0b7899 */ /* 0x000fe20008011404 */
[----:B------:R-:W-:-:S02]  /*3470*/  FSEL R228, R228, -INF , P2 ;  /* 0xff800000e4e47808 */ /* 0x000fc40001000000 */
[----:B------:R-:W-:Y:S02]  /*3480*/  LOP3.LUT P2, RZ, R25, 0x1, RZ, 0xc0, !PT ;  /* 0x0000000119ff7812 */ /* 0x000fe4000784c0ff */
[----:B------:R-:W-:Y:S02]  /*3490*/  IADD3.X R29, R150, UR7, RZ, P4, !PT ;  /* 0x00000007961d7c10 */ /* 0x000fe4000a7fe4ff */
[----:B------:R-:W-:Y:S02]  /*34a0*/  IADD3.X R25, R3, UR7, RZ, P1, !PT ;  /* 0x0000000703197c10 */ /* 0x000fe40008ffe4ff */
[----:B------:R-:W-:Y:S02]  /*34b0*/  IADD3 R30, P4, R154, UR4, RZ ;  /* 0x000000049a1e7c10 */ /* 0x000fe4000ff9e0ff */
[----:B------:R-:W-:Y:S02]  /*34c0*/  IADD3 RZ, P1, R152, UR4, RZ ;  /* 0x0000000498ff7c10 */ /* 0x000fe4000ff3e0ff */
[----:B0-----:R-:W-:-:S02]  /*34d0*/  FMNMX R72, R24, R72, !PT ;  /* 0x0000004818487209 */ /* 0x001fc40007800000 */
[----:B------:R-:W-:Y:S02]  /*34e0*/  IADD3.X R31, R164, UR11, RZ, P4, !PT ;  /* 0x0000000ba41f7c10 */ /* 0x000fe4000a7fe4ff */
[----:B------:R-:W-:Y:S02]  /*34f0*/  IADD3.X R33, R160, UR7, RZ, P1, !PT ;  /* 0x00000007a0217c10 */ /* 0x000fe40008ffe4ff */
[----:B------:R-:W-:Y:S01]  /*3500*/  IADD3 R40, P4, R159, UR4, RZ ;  /* 0x000000049f287c10 */ /* 0x000fe2000ff9e0ff */
[----:B------:R-:W2:Y:S01]  /*3510*/  LDG.E.U8 R30, desc[UR16][R30.64] ;  /* 0x000000101e1e7981 */ /* 0x000ea2000c1e1100 */
[----:B------:R-:W-:Y:S02]  /*3520*/  FMNMX R72, R72, R179, !PT ;  /* 0x000000b348487209 */ /* 0x000fe40007800000 */
[----:B------:R-:W-:Y:S02]  /*3530*/  IADD3 R34, P1, R155, UR4, RZ ;  /* 0x000000049b227c10 */ /* 0x000fe4000ff3e0ff */
[----:B------:R-:W-:Y:S01]  /*3540*/  IADD3.X R41, R170, UR11, RZ, P4, !PT ;  /* 0x0000000baa297c10 */ /* 0x000fe2000a7fe4ff */
[----:B------:R-:W-:Y:S01]  /*3550*/  FADD R201, R201, -R72 ;  /* 0x80000048c9c97221 */ /* 0x000fe20000000000 */
[----:B------:R-:W-:-:S02]  /*3560*/  IADD3.X R35, R166, UR11, RZ, P1, !PT ;  /* 0x0000000ba6237c10 */ /* 0x000fc40008ffe4ff */
[----:B------:R-:W-:Y:S01]  /*3570*/  IADD3 R42, P1, R161, UR4, RZ ;  /* 0x00000004a12a7c10 */ /* 0x000fe2000ff3e0ff */
[----:B------:R0:W3:Y:S01]  /*3580*/  LDG.E.U8 R31, desc[UR16][R40.64] ;  /* 0x00000010281f7981 */ /* 0x0000e2000c1e1100 */
[--C-:B------:R-:W-:Y:S02]  /*3590*/  FADD R203, R203, -R72.reuse ;  /* 0x80000048cbcb7221 */ /* 0x100fe40000000000 */
[----:B------:R-:W-:Y:S01]  /*35a0*/  IADD3.X R43, R171, UR11, RZ, P1, !PT ;  /* 0x0000000bab2b7c10 */ /* 0x000fe20008ffe4ff */
[----:B------:R-:W-:Y:S01]  /*35b0*/  FADD R202, R202, -R72 ;  /* 0x80000048caca7221 */ /* 0x000fe20000000000 */
[----:B------:R-:W4:Y:S01]  /*35c0*/  LDG.E.U8 R34, desc[UR16][R34.64] ;  /* 0x0000001022227981 */ /* 0x000f22000c1e1100 */
[----:B0-----:R-:W-:-:S03]  /*35d0*/  FMUL R40, R201, 1.4426950216293334961 ;  /* 0x3fb8aa3bc9287820 */ /* 0x001fc60000400000 */
[----:B------:R-:W5:Y:S01]  /*35e0*/  LDL R201, [R1+0x10] ;  /* 0x0000100001c97983 */ /* 0x000f620000100800 */
[----:B------:R-:W-:-:S03]  /*35f0*/  FMUL R41, R202, 1.4426950216293334961 ;  /* 0x3fb8aa3bca297820 */ /* 0x000fc60000400000 */
[----:B------:R0:W2:Y:S04]  /*3600*/  LDG.E.U8 R35, desc[UR16][R42.64] ;  /* 0x000000102a237981 */ /* 0x0000a8000c1e1100 */
[----:B------:R-:W3:Y:S01]  /*3610*/  LDL R202, [R1+0xc] ;  /* 0x00000c0001ca7983 */ /* 0x000ee20000100800 */
[----:B0-----:R-:W-:-:S03]  /*3620*/  FMUL R42, R203, 1.4426950216293334961 ;  /* 0x3fb8aa3bcb2a7820 */ /* 0x001fc60000400000 */
[----:B------:R-:W4:Y:S01]  /*3630*/  LDL R203, [R1+0x18] ;  /* 0x0000180001cb7983 */ /* 0x000f220000100800 */
[----:B------:R-:W-:Y:S02]  /*3640*/  FSEL R230, R230, -INF , !P6 ;  /* 0xff800000e6e67808 */ /* 0x000fe40007000000 */
[----:B------:R-:W-:Y:S01]  /*3650*/  IADD3 RZ, P6, R151, UR4, RZ ;  /* 0x0000000497ff7c10 */ /* 0x000fe2000ffde0ff */
[----:B------:R-:W-:-:S03]  /*3660*/  USHF.R.S32.HI UR9, URZ, 0x1f, UR4 ;  /* 0x0000001f3f097899 */ /* 0x000fc60008011404 */
[----:B------:R-:W-:Y:S02]  /*3670*/  IADD3.X R27, R158, UR7, RZ, P6, !PT ;  /* 0x000000079e1b7c10 */ /* 0x000fe4000b7fe4ff */
[----:B------:R-:W-:-:S04]  /*3680*/  IADD3 RZ, P6, R153, UR4, RZ ;  /* 0x0000000499ff7c10 */ /* 0x000fc8000ffde0ff */
[----:B------:R-:W-:Y:S02]  /*3690*/  IADD3.X R37, R162, UR9, RZ, P6, !PT ;  /* 0x00000009a2257c10 */ /* 0x000fe4000b7fe4ff */
[----:B------:R-:W-:-:S04]  /*36a0*/  IADD3 R38, P6, R156, UR4, RZ ;  /* 0x000000049c267c10 */ /* 0x000fc8000ffde0ff */
[----:B------:R-:W-:Y:S02]  /*36b0*/  IADD3.X R39, R168, UR11, RZ, P6, !PT ;  /* 0x0000000ba8277c10 */ /* 0x000fe4000b7fe4ff */
[----:B------:R-:W-:Y:S02]  /*36c0*/  IADD3 R44, P6, R163, UR4, RZ ;  /* 0x00000004a32c7c10 */ /* 0x000fe4000ffde0ff */
[----:B------:R-:W-:Y:S02]  /*36d0*/  IADD3 R46, P4, R165, UR4, RZ ;  /* 0x00000004a52e7c10 */ /* 0x000fe4000ff9e0ff */
[----:B------:R-:W-:Y:S01]  /*36e0*/  SHF.R.U32.HI R24, RZ, 0x3, R32 ;  /* 0x00000003ff187819 */ /* 0x000fe20000011620 */
[----:B------:R-:W-:Y:S01]  /*36f0*/  FADD R73, R184, -R72 ;  /* 0x80000048b8497221 */ /* 0x000fe20000000000 */
[----:B------:R-:W-:Y:S01]  /*3700*/  IADD3.X R45, R172, UR11, RZ, P6, !PT ;  /* 0x0000000bac2d7c10 */ /* 0x000fe2000b7fe4ff */
[----:B------:R0:W2:Y:S01]  /*3710*/  LDG.E.U8 R38, desc[UR16][R38.64] ;  /* 0x0000001026267981 */ /* 0x0000a2000c1e1100 */
[----:B------:R-:W-:-:S02]  /*3720*/  IADD3 R50, P6, R169, UR4, RZ ;  /* 0x00000004a9327c10 */ /* 0x000fc4000ffde0ff */
[----:B------:R-:W-:Y:S02]  /*3730*/  IADD3.X R47, R173, UR11, RZ, P4, !PT ;  /* 0x0000000bad2f7c10 */ /* 0x000fe4000a7fe4ff */
[----:B------:R-:W-:Y:S02]  /*3740*/  IADD3 R52, P4, R232, UR4, RZ ;  /* 0x00000004e8347c10 */ /* 0x000fe4000ff9e0ff */
[----:B------:R-:W-:Y:S01]  /*3750*/  SHF.R.U32.HI R36, RZ, 0x6, R32 ;  /* 0x00000006ff247819 */ /* 0x000fe20000011620 */
[----:B------:R-:W-:Y:S01]  /*3760*/  FADD R206, R206, -R72 ;  /* 0x80000048cece7221 */ /* 0x000fe20000000000 */
[----:B------:R-:W-:Y:S02]  /*3770*/  IADD3.X R51, R175, UR11, RZ, P6, !PT ;  /* 0x0000000baf337c10 */ /* 0x000fe4000b7fe4ff */
[----:B------:R-:W-:Y:S01]  /*3780*/  IADD3 R48, P1, R167, UR4, RZ ;  /* 0x00000004a7307c10 */ /* 0x000fe2000ff3e0ff */
[----:B0-----:R-:W-:Y:S01]  /*3790*/  FMUL R39, R77, UR13 ;  /* 0x0000000d4d277c20 */ /* 0x001fe20008400000 */
[----:B------:R-:W-:Y:S01]  /*37a0*/  IADD3 R56, P6, R237, UR4, RZ ;  /* 0x00000004ed387c10 */ /* 0x000fe2000ffde0ff */
[----:B------:R-:W-:Y:S01]  /*37b0*/  FMUL R81, R81, UR13 ;  /* 0x0000000d51517c20 */ /* 0x000fe20008400000 */
[----:B------:R-:W-:Y:S01]  /*37c0*/  IADD3.X R53, R176, UR11, RZ, P4, !PT ;  /* 0x0000000bb0357c10 */ /* 0x000fe2000a7fe4ff */
[----:B------:R0:W2:Y:S01]  /*37d0*/  LDG.E.U8 R47, desc[UR16][R46.64] ;  /* 0x000000102e2f7981 */ /* 0x0000a2000c1e1100 */
[----:B------:R-:W-:-:S02]  /*37e0*/  IADD3 R58, P4, R240, UR4, RZ ;  /* 0x00000004f03a7c10 */ /* 0x000fc4000ff9e0ff */
[----:B------:R-:W-:Y:S01]  /*37f0*/  IADD3.X R57, R236, UR11, RZ, P6, !PT ;  /* 0x0000000bec397c10 */ /* 0x000fe2000b7fe4ff */
[--C-:B------:R-:W-:Y:S01]  /*3800*/  FADD R216, R216, -R72.reuse ;  /* 0x80000048d8d87221 */ /* 0x100fe20000000000 */
[----:B------:R-:W-:Y:S01]  /*3810*/  IADD3 R60, P6, R242, UR4, RZ ;  /* 0x00000004f23c7c10 */ /* 0x000fe2000ffde0ff */
[--C-:B------:R-:W-:Y:S01]  /*3820*/  FADD R219, R219, -R72.reuse ;  /* 0x80000048dbdb7221 */ /* 0x100fe20000000000 */
[----:B------:R-:W-:Y:S01]  /*3830*/  IADD3.X R59, R239, UR11, RZ, P4, !PT ;  /* 0x0000000bef3b7c10 */ /* 0x000fe2000a7fe4ff */
[--C-:B------:R-:W-:Y:S01]  /*3840*/  FADD R205, R205, -R72.reuse ;  /* 0x80000048cdcd7221 */ /* 0x100fe20000000000 */
[----:B------:R-:W-:Y:S01]  /*3850*/  IADD3 R62, P4, R244, UR4, RZ ;  /* 0x00000004f43e7c10 */ /* 0x000fe2000ff9e0ff */
[----:B------:R-:W2:Y:S01]  /*3860*/  LDG.E.U8 R45, desc[UR16][R44.64] ;  /* 0x000000102c2d7981 */ /* 0x000ea2000c1e1100 */
[----:B------:R-:W-:Y:S02]  /*3870*/  IADD3.X R61, R241, UR11, RZ, P6, !PT ;  /* 0x0000000bf13d7c10 */ /* 0x000fe4000b7fe4ff */
[----:B------:R-:W-:Y:S01]  /*3880*/  IADD3 R64, P6, R246, UR4, RZ ;  /* 0x00000004f6407c10 */ /* 0x000fe2000ffde0ff */
[--C-:B------:R-:W-:Y:S01]  /*3890*/  FADD R204, R204, -R72.reuse ;  /* 0x80000048cccc7221 */ /* 0x100fe20000000000 */
[----:B------:R-:W-:Y:S01]  /*38a0*/  IADD3.X R63, R243, UR11, RZ, P4, !PT ;  /* 0x0000000bf33f7c10 */ /* 0x000fe2000a7fe4ff */
[--C-:B------:R-:W-:Y:S01]  /*38b0*/  FADD R208, R208, -R72.reuse ;  /* 0x80000048d0d07221 */ /* 0x100fe20000000000 */
[----:B------:R-:W-:Y:S01]  /*38c0*/  IADD3 R66, P4, R248, UR4, RZ ;  /* 0x00000004f8427c10 */ /* 0x000fe2000ff9e0ff */
[--C-:B------:R-:W-:Y:S01]  /*38d0*/  FADD R211, R211, -R72.reuse ;  /* 0x80000048d3d37221 */ /* 0x100fe20000000000 */
[----:B------:R-:W-:Y:S01]  /*38e0*/  IADD3.X R65, R245, UR11, RZ, P6, !PT ;  /* 0x0000000bf5417c10 */ /* 0x000fe2000b7fe4ff */
[----:B------:R-:W-:Y:S01]  /*38f0*/  FADD R213, R213, -R72 ;  /* 0x80000048d5d57221 */ /* 0x000fe20000000000 */
[----:B------:R-:W-:Y:S01]  /*3900*/  IADD3 R68, P6, R250, UR4, RZ ;  /* 0x00000004fa447c10 */ /* 0x000fe2000ffde0ff */
[----:B------:R-:W2:Y:S01]  /*3910*/  LDG.E.U8 R50, desc[UR16][R50.64] ;  /* 0x0000001032327981 */ /* 0x000ea2000c1e1100 */
[----:B------:R-:W-:-:S02]  /*3920*/  IADD3.X R67, R247, UR11, RZ, P4, !PT ;  /* 0x0000000bf7437c10 */ /* 0x000fc4000a7fe4ff */
[----:B------:R-:W-:Y:S01]  /*3930*/  LOP3.LUT P4, RZ, R24, 0x1, RZ, 0xc0, !PT ;  /* 0x0000000118ff7812 */ /* 0x000fe2000788c0ff */
[----:B------:R-:W-:Y:S01]  /*3940*/  VIADD R24, R4, UR4 ;  /* 0x0000000404187c36 */ /* 0x000fe20008000000 */
[----:B------:R-:W-:Y:S02]  /*3950*/  IADD3.X R69, R249, UR11, RZ, P6, !PT ;  /* 0x0000000bf9457c10 */ /* 0x000fe4000b7fe4ff */
[----:B------:R-:W-:Y:S02]  /*3960*/  IADD3.X R49, R174, UR11, RZ, P1, !PT ;  /* 0x0000000bae317c10 */ /* 0x000fe40008ffe4ff */
[----:B------:R-:W-:Y:S01]  /*3970*/  SHF.R.U32.HI R32, RZ, 0x2, R32 ;  /* 0x00000002ff207819 */ /* 0x000fe20000011620 */
[----:B------:R-:W-:Y:S01]  /*3980*/  FMUL R77, R80, UR13 ;  /* 0x0000000d504d7c20 */ /* 0x000fe20008400000 */
[----:B------:R-:W-:Y:S02]  /*3990*/  IADD3 R70, P6, R238, UR4, RZ ;  /* 0x00000004ee467c10 */ /* 0x000fe4000ffde0ff */
[----:B------:R-:W-:Y:S01]  /*39a0*/  FSEL R39, R39, -INF , !P2 ;  /* 0xff80000027277808 */ /* 0x000fe20005000000 */
[----:B0-----:R-:W-:Y:S01]  /*39b0*/  FMUL R46, R206, 1.4426950216293334961 ;  /* 0x3fb8aa3bce2e7820 */ /* 0x001fe20000400000 */
[----:B------:R-:W-:Y:S01]  /*39c0*/  IADD3.X R71, R235, UR11, RZ, P6, !PT ;  /* 0x0000000beb477c10 */ /* 0x000fe2000b7fe4ff */
[----:B------:R-:W2:Y:S04]  /*39d0*/  LDG.E.U8 R58, desc[UR16][R58.64] ;  /* 0x000000103a3a7981 */ /* 0x000ea8000c1e1100 */
[----:B------:R0:W2:Y:S01]  /*39e0*/  LDG.E.U8 R235, desc[UR16][R24.64] ;  /* 0x0000001018eb7981 */ /* 0x0000a2000c1e1100 */
[----:B------:R-:W-:-:S02]  /*39f0*/  IADD3 R54, P1, R234, UR4, RZ ;  /* 0x00000004ea367c10 */ /* 0x000fc4000ff3e0ff */
[----:B------:R-:W-:Y:S01]  /*3a00*/  LOP3.LUT P6, RZ, R32, 0x1, RZ, 0xc0, !PT ;  /* 0x0000000120ff7812 */ /* 0x000fe200078cc0ff */
[----:B------:R-:W-:Y:S01]  /*3a10*/  FMUL R80, R84, UR13 ;  /* 0x0000000d54507c20 */ /* 0x000fe20008400000 */
[----:B------:R-:W-:Y:S01]  /*3a20*/  FSEL R77, R77, -INF , !P5 ;  /* 0xff8000004d4d7808 */ /* 0x000fe20006800000 */
[----:B------:R-:W2:Y:S01]  /*3a30*/  LDL R206, [R1+0x14] ;  /* 0x0000140001ce7983 */ /* 0x000ea20000100800 */
[----:B0-----:R-:W-:-:S03]  /*3a40*/  FADD R24, R28, -R72 ;  /* 0x800000481c187221 */ /* 0x001fc60000000000 */
[----:B------:R0:W2:Y:S01]  /*3a50*/  LDG.E.U8 R60, desc[UR16][R60.64] ;  /* 0x000000103c3c7981 */ /* 0x0000a2000c1e1100 */
[----:B------:R-:W-:Y:S01]  /*3a60*/  FMUL R24, R24, 1.4426950216293334961 ;  /* 0x3fb8aa3b18187820 */ /* 0x000fe20000400000 */
[----:B------:R-:W-:Y:S01]  /*3a70*/  FMUL R44, R205, 1.4426950216293334961 ;  /* 0x3fb8aa3bcd2c7820 */ /* 0x000fe20000400000 */
[----:B------:R-:W-:Y:S01]  /*3a80*/  IADD3.X R55, R233, UR11, RZ, P1, !PT ;  /* 0x0000000be9377c10 */ /* 0x000fe20008ffe4ff */
[----:B------:R-:W-:Y:S01]  /*3a90*/  VIADD R32, R152, UR4 ;  /* 0x0000000498207c36 */ /* 0x000fe20008000000 */
[----:B------:R1:W-:Y:S01]  /*3aa0*/  MUFU.EX2 R184, R24 ;  /* 0x0000001800b87308 */ /* 0x0003e20000000800 */
[----:B------:R-:W-:Y:S01]  /*3ab0*/  LOP3.LUT P1, RZ, R36, 0x1, RZ, 0xc0, !PT ;  /* 0x0000000124ff7812 */ /* 0x000fe2000782c0ff */
[----:B------:R-:W-:Y:S01]  /*3ac0*/  VIADD R28, R6, UR4 ;  /* 0x00000004061c7c36 */ /* 0x000fe20008000000 */
[----:B------:R-:W-:Y:S01]  /*3ad0*/  FSEL R80, R80, -INF , !P4 ;  /* 0xff80000050507808 */ /* 0x000fe20006000000 */
[----:B------:R-:W-:Y:S01]  /*3ae0*/  FMUL R59, R216, 1.4426950216293334961 ;  /* 0x3fb8aa3bd83b7820 */ /* 0x000fe20000400000 */
[----:B------:R-:W2:Y:S01]  /*3af0*/  LDG.E.U8 R32, desc[UR16][R32.64] ;  /* 0x0000001020207981 */ /* 0x000ea2000c1e1100 */
[----:B-1----:R-:W-:Y:S01]  /*3b00*/  FMNMX R24, R185, R183, !PT ;  /* 0x000000b7b9187209 */ /* 0x002fe20007800000 */
[----:B------:R-:W-:Y:S01]  /*3b10*/  FADD R36, R26, -R72 ;  /* 0x800000481a247221 */ /* 0x000fe20000000000 */
[----:B------:R-:W-:Y:S01]  /*3b20*/  FSEL R81, R81, -INF , !P1 ;  /* 0xff80000051517808 */ /* 0x000fe20004800000 */
[----:B0-----:R-:W-:Y:S01]  /*3b30*/  FMUL R61, R219, 1.4426950216293334961 ;  /* 0x3fb8aa3bdb3d7820 */ /* 0x001fe20000400000 */
[----:B------:R-:W-:Y:S01]  /*3b40*/  FMNMX R24, R186, R24, !PT ;  /* 0x00000018ba187209 */ /* 0x000fe20007800000 */
[----:B------:R-:W-:Y:S01]  /*3b50*/  FMUL R36, R36, 1.4426950216293334961 ;  /* 0x3fb8aa3b24247820 */ /* 0x000fe20000400000 */
[----:B------:R-:W-:Y:S01]  /*3b60*/  VIADD R26, R151, UR4 ;  /* 0x00000004971a7c36 */ /* 0x000fe20008000000 */
[----:B------:R-:W2:Y:S01]  /*3b70*/  LDG.E.U8 R33, desc[UR16][R28.64] ;  /* 0x000000101c217981 */ /* 0x000ea2000c1e1100 */
[----:B------:R-:W-:Y:S01]  /*3b80*/  FMNMX R24, R187, R24, !PT ;  /* 0x00000018bb187209 */ /* 0x000fe20007800000 */
[----:B------:R0:W-:Y:S02]  /*3b90*/  MUFU.EX2 R86, R36 ;  /* 0x0000002400567308 */ /* 0x0001e40000000800 */
[----:B------:R-:W2:Y:S01]  /*3ba0*/  LDG.E.U8 R238, desc[UR16][R26.64] ;  /* 0x000000101aee7981 */ /* 0x000ea2000c1e1100 */
[----:B------:R-:W-:-:S03]  /*3bb0*/  FMNMX R24, R189, R24, !PT ;  /* 0x00000018bd187209 */ /* 0x000fc60007800000 */
[----:B------:R-:W2:Y:S01]  /*3bc0*/  LDL R219, [R1+0x28] ;  /* 0x0000280001db7983 */ /* 0x000ea20000100800 */
[----:B------:R-:W-:-:S03]  /*3bd0*/  FMNMX R24, R190, R24, !PT ;  /* 0x00000018be187209 */ /* 0x000fc60007800000 */
[----:B------:R-:W2:Y:S01]  /*3be0*/  LDL R216, [R1+0x1c] ;  /* 0x00001c0001d87983 */ /* 0x000ea20000100800 */
[----:B------:R-:W-:-:S03]  /*3bf0*/  FMNMX R24, R192, R24, !PT ;  /* 0x00000018c0187209 */ /* 0x000fc60007800000 */
[----:B------:R-:W2:Y:S01]  /*3c00*/  LDL R205, [R1+0x30] ;  /* 0x0000300001cd7983 */ /* 0x000ea20000100800 */
[----:B------:R-:W-:Y:S01]  /*3c10*/  FMNMX R24, R193, R24, !PT ;  /* 0x00000018c1187209 */ /* 0x000fe20007800000 */
[----:B------:R-:W-:Y:S01]  /*3c20*/  FMUL R43, R204, 1.4426950216293334961 ;  /* 0x3fb8aa3bcc2b7820 */ /* 0x000fe20000400000 */
[----:B0-----:R-:W-:Y:S01]  /*3c30*/  VIADD R36, R153, UR4 ;  /* 0x0000000499247c36 */ /* 0x001fe20008000000 */
[----:B------:R-:W2:Y:S01]  /*3c40*/  LDL R204, [R1+0x2c] ;  /* 0x00002c0001cc7983 */ /* 0x000ea20000100800 */
[----:B------:R-:W-:Y:S01]  /*3c50*/  FMNMX R24, R195, R24, !PT ;  /* 0x00000018c3187209 */ /* 0x000fe20007800000 */
[--C-:B------:R-:W-:Y:S01]  /*3c60*/  FADD R209, R209, -R72.reuse ;  /* 0x80000048d1d17221 */ /* 0x100fe20000000000 */
[----:B------:R-:W-:Y:S01]  /*3c70*/  FADD R207, R207, -R72 ;  /* 0x80000048cfcf7221 */ /* 0x000fe20000000000 */
[----:B------:R0:W2:Y:S01]  /*3c80*/  LDG.E.U8 R54, desc[UR16][R54.64] ;  /* 0x0000001036367981 */ /* 0x0000a2000c1e1100 */
[----:B------:R-:W-:-:S03]  /*3c90*/  FMNMX R24, R194, R24, !PT ;  /* 0x00000018c2187209 */ /* 0x000fc60007800000 */
[----:B------:R1:W2:Y:S01]  /*3ca0*/  LDG.E.U8 R36, desc[UR16][R36.64] ;  /* 0x0000001024247981 */ /* 0x0002a2000c1e1100 */
[----:B------:R-:W-:Y:S01]  /*3cb0*/  FMNMX R24, R197, R24, !PT ;  /* 0x00000018c5187209 */ /* 0x000fe20007800000 */
[----:B------:R-:W-:Y:S02]  /*3cc0*/  FMUL R51, R208, 1.4426950216293334961 ;  /* 0x3fb8aa3bd0337820 */ /* 0x000fe40000400000 */
[----:B------:R1:W2:Y:S01]  /*3cd0*/  LDG.E.U8 R56, desc[UR16][R56.64] ;  /* 0x0000001038387981 */ /* 0x0002a2000c1e1100 */
[----:B------:R-:W-:Y:S01]  /*3ce0*/  FMNMX R24, R196, R24, !PT ;  /* 0x00000018c4187209 */ /* 0x000fe20007800000 */
[----:B0-----:R-:W-:Y:S02]  /*3cf0*/  FMUL R55, R211, 1.4426950216293334961 ;  /* 0x3fb8aa3bd3377820 */ /* 0x001fe40000400000 */
[----:B------:R-:W2:Y:S01]  /*3d00*/  LDL R208, [R1+0x38] ;  /* 0x0000380001d07983 */ /* 0x000ea20000100800 */
[----:B------:R-:W-:Y:S01]  /*3d10*/  FMNMX R24, R199, R24, !PT ;  /* 0x00000018c7187209 */ /* 0x000fe20007800000 */
[----:B-1----:R-:W-:-:S02]  /*3d20*/  FMUL R37, R76, UR13 ;  /* 0x0000000d4c257c20 */ /* 0x002fc40008400000 */
[----:B------:R-:W2:Y:S01]  /*3d30*/  LDL R211, [R1+0x40] ;  /* 0x0000400001d37983 */ /* 0x000ea20000100800 */
[----:B------:R-:W-:-:S03]  /*3d40*/  FMNMX R24, R198, R24, !PT ;  /* 0x00000018c6187209 */ /* 0x000fc60007800000 */
[----:B------:R0:W2:Y:S01]  /*3d50*/  LDG.E.U8 R52, desc[UR16][R52.64] ;  /* 0x0000001034347981 */ /* 0x0000a2000c1e1100 */
[----:B------:R-:W-:-:S03]  /*3d60*/  FMNMX R24, R200, R24, !PT ;  /* 0x00000018c8187209 */ /* 0x000fc60007800000 */
[----:B------:R1:W2:Y:S01]  /*3d70*/  LDG.E.U8 R49, desc[UR16][R48.64] ;  /* 0x0000001030317981 */ /* 0x0002a2000c1e1100 */
[----:B------:R-:W-:-:S03]  /*3d80*/  FMNMX R24, R215, R24, !PT ;  /* 0x00000018d7187209 */ /* 0x000fc60007800000 */
[----:B------:R-:W2:Y:S01]  /*3d90*/  LDG.E.U8 R70, desc[UR16][R70.64] ;  /* 0x0000001046467981 */ /* 0x000ea2000c1e1100 */
        /* <DEDUP_REMOVED lines=8> */
[----:B------:R-:W-:-:S04]  /*3e20*/  FMNMX R25, R226, R25, !PT ;  /* 0x00000019e2197209 */ /* 0x000fc80007800000 */
[----:B------:R-:W-:-:S04]  /*3e30*/  FMNMX R24, R228, R25, !PT ;  /* 0x00000019e4187209 */ /* 0x000fc80007800000 */
[----:B------:R-:W-:-:S04]  /*3e40*/  FMNMX R24, R227, R24, !PT ;  /* 0x00000018e3187209 */ /* 0x000fc80007800000 */
[----:B------:R-:W-:-:S04]  /*3e50*/  FMNMX R25, R229, R24, !PT ;  /* 0x00000018e5197209 */ /* 0x000fc80007800000 */
[----:B------:R-:W-:Y:S02]  /*3e60*/  FMNMX R24, R230, R25, !PT ;  /* 0x00000019e6187209 */ /* 0x000fe40007800000 */
[----:B------:R-:W-:Y:S02]  /*3e70*/  FSEL R37, R37, -INF , !P3 ;  /* 0xff80000025257808 */ /* 0x000fe40005800000 */
[----:B------:R-:W-:-:S04]  /*3e80*/  FMNMX R24, R231, R24, !PT ;  /* 0x00000018e7187209 */ /* 0x000fc80007800000 */
[----:B------:R-:W-:-:S04]  /*3e90*/  FMNMX R26, R37, R24, !PT ;  /* 0x00000018251a7209 */ /* 0x000fc80007800000 */
[----:B------:R-:W-:-:S04]  /*3ea0*/  FMNMX R26, R39, R26, !PT ;  /* 0x0000001a271a7209 */ /* 0x000fc80007800000 */
[----:B------:R-:W-:-:S04]  /*3eb0*/  FMNMX R28, R77, R26, !PT ;  /* 0x0000001a4d1c7209 */ /* 0x000fc80007800000 */
[----:B------:R-:W-:Y:S01]  /*3ec0*/  FMNMX R25, R81, R28, !PT ;  /* 0x0000001c51197209 */ /* 0x000fe20007800000 */
[----:B------:R-:W-:Y:S02]  /*3ed0*/  FMUL R57, R213, 1.4426950216293334961 ;  /* 0x3fb8aa3bd5397820 */ /* 0x000fe40000400000 */
[----:B------:R-:W2:Y:S01]  /*3ee0*/  LDL R213, [R1] ;  /* 0x0000000001d57983 */ /* 0x000ea20000100800 */
[----:B0-----:R-:W-:Y:S01]  /*3ef0*/  FMUL R53, R209, 1.4426950216293334961 ;  /* 0x3fb8aa3bd1357820 */ /* 0x001fe20000400000 */
[----:B-1----:R-:W-:Y:S02]  /*3f00*/  FMUL R48, R207, 1.4426950216293334961 ;  /* 0x3fb8aa3bcf307820 */ /* 0x002fe40000400000 */
[----:B------:R-:W2:Y:S04]  /*3f10*/  LDL R209, [R1+0x34] ;  /* 0x0000340001d17983 */ /* 0x000ea80000100800 */
[----:B------:R-:W2:Y:S01]  /*3f20*/  LDL R207, [R1+0x3c] ;  /* 0x00003c0001cf7983 */ /* 0x000ea20000100800 */
[----:B-----5:R-:W-:-:S03]  /*3f30*/  IADD3 R24, P2, R201, UR4, RZ ;  /* 0x00000004c9187c10 */ /* 0x020fc6000ff5e0ff */
[----:B------:R-:W5:Y:S01]  /*3f40*/  LDL R201, [R1+0x20] ;  /* 0x0000200001c97983 */ /* 0x000f620000100800 */
[----:B----4-:R-:W-:Y:S02]  /*3f50*/  IADD3 R26, P1, R203, UR4, RZ ;  /* 0x00000004cb1a7c10 */ /* 0x010fe4000ff3e0ff */
[----:B------:R-:W-:Y:S02]  /*3f60*/  FMNMX R203, R80, R25, !PT ;  /* 0x0000001950cb7209 */ /* 0x000fe40007800000 */
[----:B---3--:R-:W-:Y:S02]  /*3f70*/  IADD3.X R25, R202, UR11, RZ, P2, !PT ;  /* 0x0000000bca197c10 */ /* 0x008fe400097fe4ff */
[----:B------:R-:W3:Y:S01]  /*3f80*/  LDL R202, [R1+0x24] ;  /* 0x0000240001ca7983 */ /* 0x000ee20000100800 */
[----:B------:R-:W-:-:S03]  /*3f90*/  FMUL R84, R85, UR13 ;  /* 0x0000000d55547c20 */ /* 0x000fc60008400000 */
[----:B------:R5:W4:Y:S01]  /*3fa0*/  LDG.E.U8 R85, desc[UR16][R24.64] ;  /* 0x0000001018557981 */ /* 0x000b22000c1e1100 */
[----:B--2---:R-:W-:Y:S02]  /*3fb0*/  IADD3.X R27, R206, UR11, RZ, P1, !PT ;  /* 0x0000000bce1b7c10 */ /* 0x004fe40008ffe4ff */
[----:B------:R-:W-:-:S04]  /*3fc0*/  FSEL R84, R84, -INF , !P6 ;  /* 0xff80000054547808 */ /* 0x000fc80007000000 */
[----:B------:R-:W-:-:S05]  /*3fd0*/  FMNMX R203, R84, R203, !PT ;  /* 0x000000cb54cb7209 */ /* 0x000fca0007800000 */
[----:B------:R-:W0:Y:S02]  /*3fe0*/  SHFL.BFLY PT, R206, R203, 0x2, 0x1f ;  /* 0x0c401f00cbce7f89 */ /* 0x000e2400000e0000 */
[----:B0-----:R-:W-:-:S05]  /*3ff0*/  FMNMX R203, R203, R206, !PT ;  /* 0x000000cecbcb7209 */ /* 0x001fca0007800000 */
[----:B------:R-:W0:Y:S01]  /*4000*/  SHFL.BFLY PT, R206, R203, 0x1, 0x1f ;  /* 0x0c201f00cbce7f89 */ /* 0x000e2200000e0000 */
[----:B-----5:R-:W-:-:S03]  /*4010*/  IADD3 R24, P1, R201, UR4, RZ ;  /* 0x00000004c9187c10 */ /* 0x020fc6000ff3e0ff */
[----:B------:R1:W2:Y:S01]  /*4020*/  LDG.E.U8 R201, desc[UR16][R26.64] ;  /* 0x000000101ac97981 */ /* 0x0002a2000c1e1100 */
[----:B------:R-:W-:Y:S02]  /*4030*/  IADD3.X R25, R216, UR11, RZ, P1, !PT ;  /* 0x0000000bd8197c10 */ /* 0x000fe40008ffe4ff */
[----:B------:R-:W-:Y:S02]  /*4040*/  IADD3 R28, P1, R205, UR4, RZ ;  /* 0x00000004cd1c7c10 */ /* 0x000fe4000ff3e0ff */
[----:B-1----:R-:W-:Y:S02]  /*4050*/  IADD3 R26, P2, R219, UR4, RZ ;  /* 0x00000004db1a7c10 */ /* 0x002fe4000ff5e0ff */
[----:B------:R-:W-:-:S05]  /*4060*/  IADD3.X R29, R204, UR11, RZ, P1, !PT ;  /* 0x0000000bcc1d7c10 */ /* 0x000fca0008ffe4ff */
[----:B------:R1:W5:Y:S01]  /*4070*/  LDG.E.U8 R205, desc[UR16][R28.64] ;  /* 0x000000101ccd7981 */ /* 0x000362000c1e1100 */
[----:B---3--:R-:W-:-:S03]  /*4080*/  IADD3.X R27, R202, UR11, RZ, P2, !PT ;  /* 0x0000000bca1b7c10 */ /* 0x008fc600097fe4ff */
[----:B------:R3:W5:Y:S04]  /*4090*/  LDG.E.U8 R202, desc[UR16][R24.64] ;  /* 0x0000001018ca7981 */ /* 0x000768000c1e1100 */
[----:B------:R0:W5:Y:S01]  /*40a0*/  LDG.E.U8 R204, desc[UR16][R26.64] ;  /* 0x000000101acc7981 */ /* 0x000162000c1e1100 */
[----:B-1----:R-:W-:Y:S02]  /*40b0*/  IADD3 R28, P3, R211, UR4, RZ ;  /* 0x00000004d31c7c10 */ /* 0x002fe4000ff7e0ff */
[----:B---3--:R-:W-:Y:S02]  /*40c0*/  IADD3 R24, P1, R213, UR4, RZ ;  /* 0x00000004d5187c10 */ /* 0x008fe4000ff3e0ff */
[----:B0-----:R-:W-:Y:S02]  /*40d0*/  IADD3 R26, P2, R208, UR4, RZ ;  /* 0x00000004d01a7c10 */ /* 0x001fe4000ff5e0ff */
[----:B------:R-:W-:-:S02]  /*40e0*/  IADD3.X R25, R251, UR11, RZ, P1, !PT ;  /* 0x0000000bfb197c10 */ /* 0x000fc40008ffe4ff */
[----:B------:R-:W-:Y:S02]  /*40f0*/  IADD3.X R27, R209, UR11, RZ, P2, !PT ;  /* 0x0000000bd11b7c10 */ /* 0x000fe400097fe4ff */
[----:B------:R-:W-:Y:S01]  /*4100*/  IADD3.X R29, R207, UR11, RZ, P3, !PT ;  /* 0x0000000bcf1d7c10 */ /* 0x000fe20009ffe4ff */
[----:B------:R0:W3:Y:S04]  /*4110*/  LDG.E.U8 R24, desc[UR16][R24.64] ;  /* 0x0000001018187981 */ /* 0x0000e8000c1e1100 */
[----:B------:R1:W3:Y:S04]  /*4120*/  LDG.E.U8 R26, desc[UR16][R26.64] ;  /* 0x000000101a1a7981 */ /* 0x0002e8000c1e1100 */
[----:B------:R4:W3:Y:S01]  /*4130*/  LDG.E.U8 R28, desc[UR16][R28.64] ;  /* 0x000000101c1c7981 */ /* 0x0008e2000c1e1100 */
[--C-:B0-----:R-:W-:Y:S01]  /*4140*/  FADD R25, R75, -R72.reuse ;  /* 0x800000484b197221 */ /* 0x101fe20000000000 */
[----:B------:R-:W-:Y:S01]  /*4150*/  FMNMX R206, R203, R206, !PT ;  /* 0x000000cecbce7209 */ /* 0x000fe20007800000 */
[--C-:B------:R-:W-:Y:S01]  /*4160*/  FADD R188, R188, -R72.reuse ;  /* 0x80000048bcbc7221 */ /* 0x100fe20000000000 */
[--C-:B------:R-:W-:Y:S01]  /*4170*/  FADD R191, R191, -R72.reuse ;  /* 0x80000048bfbf7221 */ /* 0x100fe20000000000 */
[----:B------:R-:W-:Y:S01]  /*4180*/  FMUL R25, R25, 1.4426950216293334961 ;  /* 0x3fb8aa3b19197820 */ /* 0x000fe20000400000 */
[--C-:B-1----:R-:W-:Y:S01]  /*4190*/  FADD R27, R79, -R72.reuse ;  /* 0x800000484f1b7221 */ /* 0x102fe20000000000 */
[----:B------:R-:W-:Y:S01]  /*41a0*/  FMUL R73, R73, 1.4426950216293334961 ;  /* 0x3fb8aa3b49497820 */ /* 0x000fe20000400000 */
[--C-:B------:R-:W-:Y:S01]  /*41b0*/  FADD R207, R74, -R72.reuse ;  /* 0x800000484acf7221 */ /* 0x100fe20000000000 */
[----:B------:R0:W-:Y:S01]  /*41c0*/  MUFU.EX2 R79, R25 ;  /* 0x00000019004f7308 */ /* 0x0001e20000000800 */
[----:B------:R-:W-:Y:S01]  /*41d0*/  FMUL R27, R27, 1.4426950216293334961 ;  /* 0x3fb8aa3b1b1b7820 */ /* 0x000fe20000400000 */
[--C-:B------:R-:W-:Y:S01]  /*41e0*/  FADD R208, R78, -R72.reuse ;  /* 0x800000484ed07221 */ /* 0x100fe20000000000 */
[--C-:B------:R-:W-:Y:S01]  /*41f0*/  FADD R222, R222, -R72.reuse ;  /* 0x80000048dede7221 */ /* 0x100fe20000000000 */
[--C-:B------:R-:W-:Y:S01]  /*4200*/  FADD R65, R220, -R72.reuse ;  /* 0x80000048dc417221 */ /* 0x100fe20000000000 */
[--C-:B------:R-:W-:Y:S01]  /*4210*/  FADD R210, R210, -R72.reuse ;  /* 0x80000048d2d27221 */ /* 0x100fe20000000000 */
[----:B------:R-:W-:-:S02]  /*4220*/  FADD R212, R212, -R72 ;  /* 0x80000048d4d47221 */ /* 0x000fc40000000000 */
[----:B------:R-:W-:Y:S01]  /*4230*/  MUFU.EX2 R40, R40 ;  /* 0x0000002800287308 */ /* 0x000fe20000000800 */
[--C-:B0-----:R-:W-:Y:S01]  /*4240*/  FADD R25, R82, -R72.reuse ;  /* 0x8000004852197221 */ /* 0x101fe20000000000 */
[--C-:B------:R-:W-:Y:S01]  /*4250*/  FADD R214, R214, -R72.reuse ;  /* 0x80000048d6d67221 */ /* 0x100fe20000000000 */
[--C-:B------:R-:W-:Y:S01]  /*4260*/  FADD R69, R218, -R72.reuse ;  /* 0x80000048da457221 */ /* 0x100fe20000000000 */
[----:B------:R-:W-:Y:S01]  /*4270*/  FADD R71, R217, -R72 ;  /* 0x80000048d9477221 */ /* 0x000fe20000000000 */
[----:B------:R-:W-:-:S03]  /*4280*/  FMUL R25, R25, 1.4426950216293334961 ;  /* 0x3fb8aa3b19197820 */ /* 0x000fc60000400000 */
[----:B------:R-:W-:Y:S08]  /*4290*/  MUFU.EX2 R41, R41 ;  /* 0x0000002900297308 */ /* 0x000ff00000000800 */
[----:B------:R-:W-:Y:S01]  /*42a0*/  MUFU.EX2 R42, R42 ;  /* 0x0000002a002a7308 */ /* 0x000fe20000000800 */
[----:B----4-:R-:W-:Y:S01]  /*42b0*/  SHF.R.U32.HI R29, RZ, 0x1, R252 ;  /* 0x00000001ff1d7819 */ /* 0x010fe200000116fc */
[----:B------:R-:W-:Y:S06]  /*42c0*/  BAR.SYNC.DEFER_BLOCKING 0x0 ;  /* 0x0000000000007b1d */ /* 0x000fec0000010000 */
[----:B------:R0:W-:Y:S02]  /*42d0*/  MUFU.EX2 R82, R27 ;  /* 0x0000001b00527308 */ /* 0x0001e40000000800 */
[----:B0-----:R-:W-:-:S06]  /*42e0*/  FADD R27, R83, -R72 ;  /* 0x80000048531b7221 */ /* 0x001fcc0000000000 */
[----:B------:R0:W-:Y:S01]  /*42f0*/  MUFU.EX2 R203, R25 ;  /* 0x0000001900cb7308 */ /* 0x0001e20000000800 */
[----:B------:R-:W-:Y:S01]  /*4300*/  FMNMX R83, R206, R180, !PT ;  /* 0x000000b4ce537209 */ /* 0x000fe20007800000 */
[----:B------:R-:W-:Y:S01]  /*4310*/  FMUL R27, R27, 1.4426950216293334961 ;  /* 0x3fb8aa3b1b1b7820 */ /* 0x000fe20000400000 */
[----:B0-----:R-:W-:-:S05]  /*4320*/  FADD R25, R87, -R72 ;  /* 0x8000004857197221 */ /* 0x001fca0000000000 */
[----:B------:R0:W-:Y:S01]  /*4330*/  MUFU.EX2 R87, R27 ;  /* 0x0000001b00577308 */ /* 0x0001e20000000800 */
[----:B------:R-:W-:Y:S01]  /*4340*/  FMUL R25, R25, 1.4426950216293334961 ;  /* 0x3fb8aa3b19197820 */ /* 0x000fe20000400000 */
[----:B0-----:R-:W-:-:S06]  /*4350*/  FADD R27, R185, -R83 ;  /* 0x80000053b91b7221 */ /* 0x001fcc0000000000 */
        /* <DEDUP_REMOVED lines=32> */
[----:B------:R-:W-:Y:S01]  /*4560*/  FMUL R188, R188, 1.4426950216293334961 ;  /* 0x3fb8aa3bbcbc7820 */ /* 0x000fe20000400000 */
[----:B0-----:R-:W-:-:S05]  /*4570*/  FADD R25, R196, -R83 ;  /* 0x80000053c4197221 */ /* 0x001fca0000000000 */
[----:B------:R0:W-:Y:S01]  /*4580*/  MUFU.EX2 R196, R27 ;  /* 0x0000001b00c47308 */ /* 0x0001e20000000800 */
[----:B------:R-:W-:Y:S01]  /*4590*/  FMUL R25, R25, 1.4426950216293334961 ;  /* 0x3fb8aa3b19197820 */ /* 0x000fe20000400000 */
[----:B------:R-:W-:Y:S01]  /*45a0*/  FMUL R191, R191, 1.4426950216293334961 ;  /* 0x3fb8aa3bbfbf7820 */ /* 0x000fe20000400000 */
[----:B0-----:R-:W-:-:S05]  /*45b0*/  FADD R27, R199, -R83 ;  /* 0x80000053c71b7221 */ /* 0x001fca0000000000 */
[----:B------:R0:W-:Y:S01]  /*45c0*/  MUFU.EX2 R199, R25 ;  /* 0x0000001900c77308 */ /* 0x0001e20000000800 */
[----:B------:R-:W-:Y:S01]  /*45d0*/  FMUL R27, R27, 1.4426950216293334961 ;  /* 0x3fb8aa3b1b1b7820 */ /* 0x000fe20000400000 */
[----:B------:R-:W-:Y:S01]  /*45e0*/  FMUL R207, R207, 1.4426950216293334961 ;  /* 0x3fb8aa3bcfcf7820 */ /* 0x000fe20000400000 */
[--C-:B------:R-:W-:Y:S01]  /*45f0*/  FADD R37, R37, -R83.reuse ;  /* 0x8000005325257221 */ /* 0x100fe20000000000 */
[--C-:B------:R-:W-:Y:S01]  /*4600*/  FADD R39, R39, -R83.reuse ;  /* 0x8000005327277221 */ /* 0x100fe20000000000 */
[--C-:B------:R-:W-:Y:S01]  /*4610*/  FADD R215, R215, -R83.reuse ;  /* 0x80000053d7d77221 */ /* 0x100fe20000000000 */
[--C-:B0-----:R-:W-:Y:S02]  /*4620*/  FADD R25, R198, -R83.reuse ;  /* 0x80000053c6197221 */ /* 0x101fe40000000000 */
[----:B------:R-:W0:Y:S01]  /*4630*/  MUFU.EX2 R73, R73 ;  /* 0x0000004900497308 */ /* 0x000e220000000800 */
[----:B------:R-:W-:Y:S01]  /*4640*/  FMUL R208, R208, 1.4426950216293334961 ;  /* 0x3fb8aa3bd0d07820 */ /* 0x000fe20000400000 */
[----:B------:R-:W-:Y:S01]  /*4650*/  FMUL R63, R222, 1.4426950216293334961 ;  /* 0x3fb8aa3bde3f7820 */ /* 0x000fe20000400000 */
[----:B------:R-:W-:Y:S01]  /*4660*/  FMUL R25, R25, 1.4426950216293334961 ;  /* 0x3fb8aa3b19197820 */ /* 0x000fe20000400000 */
[----:B------:R-:W-:Y:S01]  /*4670*/  FMUL R65, R65, 1.4426950216293334961 ;  /* 0x3fb8aa3b41417820 */ /* 0x000fe20000400000 */
[--C-:B------:R-:W-:Y:S01]  /*4680*/  FADD R221, R221, -R83.reuse ;  /* 0x80000053dddd7221 */ /* 0x100fe20000000000 */
[----:B------:R-:W-:-:S02]  /*4690*/  FADD R223, R223, -R83 ;  /* 0x80000053dfdf7221 */ /* 0x000fc40000000000 */
[----:B------:R-:W-:Y:S01]  /*46a0*/  MUFU.EX2 R188, R188 ;  /* 0x000000bc00bc7308 */ /* 0x000fe20000000800 */
[--C-:B------:R-:W-:Y:S01]  /*46b0*/  FADD R224, R224, -R83.reuse ;  /* 0x80000053e0e07221 */ /* 0x100fe20000000000 */
[----:B------:R-:W-:Y:S01]  /*46c0*/  FADD R225, R225, -R83 ;  /* 0x80000053e1e17221 */ /* 0x000fe20000000000 */
[----:B------:R-:W-:Y:S01]  /*46d0*/  FMUL R37, R37, 1.4426950216293334961 ;  /* 0x3fb8aa3b25257820 */ /* 0x000fe20000400000 */
[----:B------:R-:W-:-:S04]  /*46e0*/  FMUL R39, R39, 1.4426950216293334961 ;  /* 0x3fb8aa3b27277820 */ /* 0x000fc80000400000 */
[----:B------:R1:W-:Y:S01]  /*46f0*/  MUFU.EX2 R198, R27 ;  /* 0x0000001b00c67308 */ /* 0x0003e20000000800 */
[----:B------:R-:W-:Y:S01]  /*4700*/  FMUL R76, R210, 1.4426950216293334961 ;  /* 0x3fb8aa3bd24c7820 */ /* 0x000fe20000400000 */
[----:B------:R-:W-:Y:S01]  /*4710*/  FMUL R209, R223, 1.4426950216293334961 ;  /* 0x3fb8aa3bdfd17820 */ /* 0x000fe20000400000 */
[----:B------:R-:W-:Y:S01]  /*4720*/  FMUL R210, R224, 1.4426950216293334961 ;  /* 0x3fb8aa3be0d27820 */ /* 0x000fe20000400000 */
[----:B------:R-:W-:-:S04]  /*4730*/  FMUL R211, R225, 1.4426950216293334961 ;  /* 0x3fb8aa3be1d37820 */ /* 0x000fc80000400000 */
[----:B------:R-:W4:Y:S01]  /*4740*/  MUFU.EX2 R191, R191 ;  /* 0x000000bf00bf7308 */ /* 0x000f220000000800 */
[----:B-1----:R-:W-:Y:S01]  /*4750*/  FADD R27, R200, -R83 ;  /* 0x80000053c81b7221 */ /* 0x002fe20000000000 */
[----:B------:R-:W-:Y:S01]  /*4760*/  FMUL R212, R212, 1.4426950216293334961 ;  /* 0x3fb8aa3bd4d47820 */ /* 0x000fe20000400000 */
[----:B------:R-:W-:Y:S02]  /*4770*/  FMUL R67, R214, 1.4426950216293334961 ;  /* 0x3fb8aa3bd6437820 */ /* 0x000fe40000400000 */
[----:B------:R-:W-:-:S03]  /*4780*/  FMUL R27, R27, 1.4426950216293334961 ;  /* 0x3fb8aa3b1b1b7820 */ /* 0x000fc60000400000 */
[----:B------:R1:W-:Y:S01]  /*4790*/  MUFU.EX2 R75, R207 ;  /* 0x000000cf004b7308 */ /* 0x0003e20000000800 */
[----:B------:R-:W-:Y:S01]  /*47a0*/  FMUL R69, R69, 1.4426950216293334961 ;  /* 0x3fb8aa3b45457820 */ /* 0x000fe20000400000 */
[----:B------:R-:W-:Y:S01]  /*47b0*/  FMUL R71, R71, 1.4426950216293334961 ;  /* 0x3fb8aa3b47477820 */ /* 0x000fe20000400000 */
[--C-:B------:R-:W-:Y:S01]  /*47c0*/  FADD R226, R226, -R83.reuse ;  /* 0x80000053e2e27221 */ /* 0x100fe20000000000 */
[----:B------:R-:W-:-:S04]  /*47d0*/  FADD R228, R228, -R83 ;  /* 0x80000053e4e47221 */ /* 0x000fc80000000000 */
[----:B------:R-:W-:Y:S01]  /*47e0*/  MUFU.EX2 R43, R43 ;  /* 0x0000002b002b7308 */ /* 0x000fe20000000800 */
[----:B-1----:R-:W-:Y:S01]  /*47f0*/  FMUL R207, R215, 1.4426950216293334961 ;  /* 0x3fb8aa3bd7cf7820 */ /* 0x002fe20000400000 */
[--C-:B------:R-:W-:Y:S01]  /*4800*/  FADD R227, R227, -R83.reuse ;  /* 0x80000053e3e37221 */ /* 0x100fe20000000000 */
[----:B------:R-:W-:-:S05]  /*4810*/  FADD R229, R229, -R83 ;  /* 0x80000053e5e57221 */ /* 0x000fca0000000000 */
[----:B------:R-:W1:Y:S01]  /*4820*/  MUFU.EX2 R44, R44 ;  /* 0x0000002c002c7308 */ /* 0x000e620000000800 */
[--C-:B------:R-:W-:Y:S01]  /*4830*/  FADD R230, R230, -R83.reuse ;  /* 0x80000053e6e67221 */ /* 0x100fe20000000000 */
[----:B------:R-:W-:-:S06]  /*4840*/  FADD R231, R231, -R83 ;  /* 0x80000053e7e77221 */ /* 0x000fcc0000000000 */
[----:B------:R-:W-:Y:S08]  /*4850*/  MUFU.EX2 R46, R46 ;  /* 0x0000002e002e7308 */ /* 0x000ff00000000800 */
[----:B------:R-:W2:Y:S01]  /*4860*/  MUFU.EX2 R48, R48 ;  /* 0x0000003000307308 */ /* 0x000ea20000000800 */
[----:B------:R-:W-:-:S07]  /*4870*/  FMUL R213, R228, 1.4426950216293334961 ;  /* 0x3fb8aa3be4d57820 */ /* 0x000fce0000400000 */
[----:B------:R5:W-:Y:S01]  /*4880*/  MUFU.EX2 R74, R208 ;  /* 0x000000d0004a7308 */ /* 0x000be20000000800 */
[----:B------:R-:W-:-:S07]  /*4890*/  FMUL R214, R227, 1.4426950216293334961 ;  /* 0x3fb8aa3be3d67820 */ /* 0x000fce0000400000 */
[----:B------:R0:W-:Y:S01]  /*48a0*/  MUFU.EX2 R200, R25 ;  /* 0x0000001900c87308 */ /* 0x0001e20000000800 */
[----:B-----5:R-:W-:Y:S01]  /*48b0*/  FMUL R208, R221, 1.4426950216293334961 ;  /* 0x3fb8aa3bddd07820 */ /* 0x020fe20000400000 */
[----:B------:R-:W-:-:S06]  /*48c0*/  FMUL R215, R229, 1.4426950216293334961 ;  /* 0x3fb8aa3be5d77820 */ /* 0x000fcc0000400000 */
[----:B------:R-:W-:Y:S01]  /*48d0*/  MUFU.EX2 R51, R51 ;  /* 0x0000003300337308 */ /* 0x000fe20000000800 */
[--C-:B0-----:R-:W-:Y:S01]  /*48e0*/  FADD R25, R77, -R83.reuse ;  /* 0x800000534d197221 */ /* 0x101fe20000000000 */
[----:B------:R-:W-:-:S06]  /*48f0*/  FADD R219, R80, -R83 ;  /* 0x8000005350db7221 */ /* 0x000fcc0000000000 */
[----:B------:R-:W0:Y:S01]  /*4900*/  MUFU.EX2 R53, R53 ;  /* 0x0000003500357308 */ /* 0x000e220000000800 */
[----:B------:R-:W-:-:S07]  /*4910*/  FADD R84, R84, -R83 ;  /* 0x8000005354547221 */ /* 0x000fce0000000000 */
[----:B------:R-:W-:Y:S08]  /*4920*/  MUFU.EX2 R55, R55 ;  /* 0x0000003700377308 */ /* 0x000ff00000000800 */
[----:B------:R-:W5:Y:S01]  /*4930*/  MUFU.EX2 R57, R57 ;  /* 0x0000003900397308 */ /* 0x000f620000000800 */
[----:B------:R-:W-:-:S07]  /*4940*/  FMUL R216, R230, 1.4426950216293334961 ;  /* 0x3fb8aa3be6d87820 */ /* 0x000fce0000400000 */
[----:B------:R3:W-:Y:S01]  /*4950*/  MUFU.EX2 R218, R37 ;  /* 0x0000002500da7308 */ /* 0x0007e20000000800 */
[----:B------:R-:W-:-:S07]  /*4960*/  FMUL R217, R231, 1.4426950216293334961 ;  /* 0x3fb8aa3be7d97820 */ /* 0x000fce0000400000 */
[----:B------:R4:W-:Y:S01]  /*4970*/  MUFU.EX2 R77, R39 ;  /* 0x00000027004d7308 */ /* 0x0009e20000000800 */
[----:B---3--:R-:W-:-:S07]  /*4980*/  LOP3.LUT R37, R252, 0x1, RZ, 0xc0, !PT ;  /* 0x00000001fc257812 */ /* 0x008fce00078ec0ff */
[----:B------:R-:W-:Y:S01]  /*4990*/  MUFU.EX2 R59, R59 ;  /* 0x0000003b003b7308 */ /* 0x000fe20000000800 */
[----:B----4-:R-:W-:-:S07]  /*49a0*/  LOP3.LUT R39, R252, 0x1c, RZ, 0xc0, !PT ;  /* 0x0000001cfc277812 */ /* 0x010fce00078ec0ff */
[----:B------:R-:W3:Y:S01]  /*49b0*/  MUFU.EX2 R61, R61 ;  /* 0x0000003d003d7308 */ /* 0x000ee20000000800 */
[----:B------:R-:W-:Y:S01]  /*49c0*/  IMAD R39, R37, 0x2, R39 ;  /* 0x0000000225277824 */ /* 0x000fe200078e0227 */
[----:B------:R-:W-:-:S06]  /*49d0*/  SGXT.U32 R29, R29, 0x1 ;  /* 0x000000011d1d781a */ /* 0x000fcc0000000000 */
[----:B------:R-:W-:Y:S08]  /*49e0*/  MUFU.EX2 R63, R63 ;  /* 0x0000003f003f7308 */ /* 0x000ff00000000800 */
[----:B------:R-:W4:Y:S01]  /*49f0*/  MUFU.EX2 R65, R65 ;  /* 0x0000004100417308 */ /* 0x000f220000000800 */
[----:B------:R-:W-:Y:S01]  /*4a00*/  FMUL R219, R219, 1.4426950216293334961 ;  /* 0x3fb8aa3bdbdb7820 */ /* 0x000fe20000400000 */
[----:B------:R-:W-:-:S06]  /*4a10*/  FMUL R84, R84, 1.4426950216293334961 ;  /* 0x3fb8aa3b54547820 */ /* 0x000fcc0000400000 */
[----:B------:R1:W-:Y:S01]  /*4a20*/  MUFU.EX2 R206, R27 ;  /* 0x0000001b00ce7308 */ /* 0x0003e20000000800 */
[----:B------:R-:W-:-:S07]  /*4a30*/  F2FP.SATFINITE.E4M3.F32.PACK_AB_MERGE_C R230, R86, R73, RZ ;  /* 0x0000004956e6723e */ /* 0x000fce00048070ff */
[----:B------:R-:W4:Y:S01]  /*4a40*/  MUFU.EX2 R207, R207 ;  /* 0x000000cf00cf7308 */ /* 0x000f220000000800 */
[----:B-1----:R-:W-:Y:S01]  /*4a50*/  FMUL R27, R25, 1.4426950216293334961 ;  /* 0x3fb8aa3b191b7820 */ /* 0x002fe20000400000 */
[----:B------:R-:W-:-:S06]  /*4a60*/  FADD R25, R81, -R83 ;  /* 0x8000005351197221 */ /* 0x000fcc0000000000 */
[----:B------:R1:W-:Y:S01]  /*4a70*/  MUFU.EX2 R78, R212 ;  /* 0x000000d4004e7308 */ /* 0x0003e20000000800 */
[----:B------:R-:W-:Y:S01]  /*4a80*/  FMUL R25, R25, 1.4426950216293334961 ;  /* 0x3fb8aa3b19197820 */ /* 0x000fe20000400000 */
[----:B------:R-:W-:-:S06]  /*4a90*/  LOP3.LUT R39, R39, R29, RZ, 0xfc, !PT ;  /* 0x0000001d27277212 */ /* 0x000fcc00078efcff */
[----:B------:R-:W-:Y:S01]  /*4aa0*/  MUFU.EX2 R208, R208 ;  /* 0x000000d000d07308 */ /* 0x000fe20000000800 */
[----:B-1----:R-:W-:-:S07]  /*4ab0*/  FMUL R212, R226, 1.4426950216293334961 ;  /* 0x3fb8aa3be2d47820 */ /* 0x002fce0000400000 */
[----:B------:R-:W1:Y:S01]  /*4ac0*/  MUFU.EX2 R209, R209 ;  /* 0x000000d100d17308 */ /* 0x000e620000000800 */
[----:B------:R-:W-:-:S07]  /*4ad0*/  F2FP.SATFINITE.E4M3.F32.PACK_AB_MERGE_C R229, R40, R191, RZ ;  /* 0x000000bf28e5723e */ /* 0x000fce00048070ff */
[----:B------:R-:W-:Y:S01]  /*4ae0*/  MUFU.EX2 R210, R210 ;  /* 0x000000d200d27308 */ /* 0x000fe20000000800 */
[----:B------:R-:W-:-:S07]  /*4af0*/  F2FP.SATFINITE.E4M3.F32.PACK_AB_MERGE_C R29, R42, R41, RZ ;  /* 0x000000292a1d723e */ /* 0x000fce00048070ff */
[----:B------:R-:W1:Y:S01]  /*4b00*/  MUFU.EX2 R211, R211 ;  /* 0x000000d300d37308 */ /* 0x000e620000000800 */
[----:B------:R-:W-:-:S07]  /*4b10*/  F2FP.SATFINITE.E4M3.F32.PACK_AB_MERGE_C R230, R186, R183, R230 ;  /* 0x000000b7bae6723e */ /* 0x000fce00048070e6 */
[----:B------:R-:W-:Y:S01]  /*4b20*/  MUFU.EX2 R67, R67 ;  /* 0x0000004300437308 */ /* 0x000fe20000000800 */
[----:B------:R-:W-:-:S07]  /*4b30*/  F2FP.SATFINITE.E4M3.F32.PACK_AB_MERGE_C R228, R44, R43, RZ ;  /* 0x0000002b2ce4723e */ /* 0x000fce00048070ff */
[----:B------:R-:W1:Y:S01]  /*4b40*/  MUFU.EX2 R69, R69 ;  /* 0x0000004500457308 */ /* 0x000e620000000800 */
[----:B--2---:R-:W-:-:S07]  /*4b50*/  F2FP.SATFINITE.E4M3.F32.PACK_AB_MERGE_C R37, R48, R46, RZ ;  /* 0x0000002e3025723e */ /* 0x004fce00048070ff */
[----:B------:R-:W-:Y:S08]  /*4b60*/  MUFU.EX2 R71, R71 ;  /* 0x0000004700477308 */ /* 0x000ff00000000800 */
[----:B------:R-:W2:Y:S01]  /*4b70*/  MUFU.EX2 R76, R76 ;  /* 0x0000004c004c7308 */ /* 0x000ea20000000800 */
[----:B------:R-:W-:-:S07]  /*4b80*/  F2FP.SATFINITE.E4M3.F32.PACK_AB_MERGE_C R229, R192, R190, R229 ;  /* 0x000000bec0e5723e */ /* 0x000fce00048070e5 */
[----:B------:R5:W-:Y:S01]  /*4b90*/  MUFU.EX2 R81, R27 ;  /* 0x0000001b00517308 */ /* 0x000be20000000800 */
[----:B------:R-:W-:Y:S02]  /*4ba0*/  F2FP.SATFINITE.E4M3.F32.PACK_AB_MERGE_C R29, R195, R193, R29 ;  /* 0x000000c1c31d723e */ /* 0x000fe4000480701d */
[----:B0-----:R-:W-:-:S05]  /*4bb0*/  F2FP.SATFINITE.E4M3.F32.PACK_AB_MERGE_C R227, R53, R51, RZ ;  /* 0x0000003335e3723e */ /* 0x001fca00048070ff */
[----:B------:R-:W-:Y:S01]  /*4bc0*/  MUFU.EX2 R212, R212 ;  /* 0x000000d400d47308 */ /* 0x000fe20000000800 */
[----:B-----5:R-:W-:Y:S02]  /*4bd0*/  F2FP.SATFINITE.E4M3.F32.PACK_AB_MERGE_C R27, R188, R184, RZ ;  /* 0x000000b8bc1b723e */ /* 0x020fe400048070ff */
[----:B------:R-:W-:Y:S02]  /*4be0*/  F2FP.SATFINITE.E4M3.F32.PACK_AB_MERGE_C R221, R57, R55, RZ ;  /* 0x0000003739dd723e */ /* 0x000fe400048070ff */
[----:B------:R-:W-:-:S03]  /*4bf0*/  F2FP.SATFINITE.E4M3.F32.PACK_AB_MERGE_C R27, R189, R187, R27 ;  /* 0x000000bbbd1b723e */ /* 0x000fc6000480701b */
[----:B------:R-:W0:Y:S01]  /*4c00*/  MUFU.EX2 R213, R213 ;  /* 0x000000d500d57308 */ /* 0x000e220000000800 */
[----:B------:R-:W-:-:S07]  /*4c10*/  F2FP.SATFINITE.E4M3.F32.PACK_AB_MERGE_C R228, R197, R194, R228 ;  /* 0x000000c2c5e4723e */ /* 0x000fce00048070e4 */
[----:B------:R-:W-:Y:S01]  /*4c20*/  MUFU.EX2 R214, R214 ;  /* 0x000000d600d67308 */ /* 0x000fe20000000800 */
[----:B------:R-:W-:-:S07]  /*4c30*/  F2FP.SATFINITE.E4M3.F32.PACK_AB_MERGE_C R37, R199, R196, R37 ;  /* 0x000000c4c725723e */ /* 0x000fce0004807025 */
[----:B------:R-:W5:Y:S01]  /*4c40*/  MUFU.EX2 R215, R215 ;  /* 0x000000d700d77308 */ /* 0x000f620000000800 */
[----:B---3--:R-:W-:Y:S02]  /*4c50*/  F2FP.SATFINITE.E4M3.F32.PACK_AB_MERGE_C R225, R61, R59, RZ ;  /* 0x0000003b3de1723e */ /* 0x008fe400048070ff */
[----:B----4-:R-:W-:-:S05]  /*4c60*/  F2FP.SATFINITE.E4M3.F32.PACK_AB_MERGE_C R220, R65, R63, RZ ;  /* 0x0000003f41dc723e */ /* 0x010fca00048070ff */
[----:B------:R-:W-:Y:S01]  /*4c70*/  MUFU.EX2 R216, R216 ;  /* 0x000000d800d87308 */ /* 0x000fe20000000800 */
[----:B------:R-:W-:-:S07]  /*4c80*/  F2FP.SATFINITE.E4M3.F32.PACK_AB_MERGE_C R227, R200, R198, R227 ;  /* 0x000000c6c8e3723e */ /* 0x000fce00048070e3 */
[----:B------:R-:W3:Y:S01]  /*4c90*/  MUFU.EX2 R217, R217 ;  /* 0x000000d900d97308 */ /* 0x000ee20000000800 */
[----:B------:R-:W-:-:S07]  /*4ca0*/  F2FP.SATFINITE.E4M3.F32.PACK_AB_MERGE_C R221, R207, R206, R221 ;  /* 0x000000cecfdd723e */ /* 0x000fce00048070dd */
[----:B------:R4:W3:Y:S01]  /*4cb0*/  MUFU.EX2 R80, R25 ;  /* 0x0000001900507308 */ /* 0x0008e20000000800 */
[----:B-1----:R-:W-:-:S07]  /*4cc0*/  F2FP.SATFINITE.E4M3.F32.PACK_AB_MERGE_C R225, R209, R208, R225 ;  /* 0x000000d0d1e1723e */ /* 0x002fce00048070e1 */
[----:B------:R-:W-:Y:S01]  /*4cd0*/  MUFU.EX2 R219, R219 ;  /* 0x000000db00db7308 */ /* 0x000fe20000000800 */
[----:B----4-:R-:W-:Y:S02]  /*4ce0*/  SEL R25, R230, R27, !P0 ;  /* 0x0000001be6197207 */ /* 0x010fe40004000000 */
[----:B------:R-:W-:-:S05]  /*4cf0*/  SEL R230, R27, R230, !P0 ;  /* 0x000000e61be67207 */ /* 0x000fca0004000000 */
[----:B------:R-:W1:Y:S01]  /*4d00*/  MUFU.EX2 R84, R84 ;  /* 0x0000005400547308 */ /* 0x000e620000000800 */
[----:B------:R-:W-:Y:S02]  /*4d10*/  SEL R27, R229, R29, !P0 ;  /* 0x0000001de51b7207 */ /* 0x000fe40004000000 */
[----:B------:R-:W-:Y:S02]  /*4d20*/  SEL R229, R29, R229, !P0 ;  /* 0x000000e51de57207 */ /* 0x000fe40004000000 */
[----:B------:R-:W-:Y:S02]  /*4d30*/  SEL R29, R228, R37, !P0 ;  /* 0x00000025e41d7207 */ /* 0x000fe40004000000 */
[----:B------:R-:W-:Y:S02]  /*4d40*/  F2FP.SATFINITE.E4M3.F32.PACK_AB_MERGE_C R220, R211, R210, R220 ;  /* 0x000000d2d3dc723e */ /* 0x000fe400048070dc */
[----:B------:R-:W-:Y:S02]  /*4d50*/  SEL R228, R37, R228, !P0 ;  /* 0x000000e425e47207 */ /* 0x000fe40004000000 */
[----:B------:R-:W-:-:S02]  /*4d60*/  F2FP.SATFINITE.E4M3.F32.PACK_AB_MERGE_C R223, R69, R67, RZ ;  /* 0x0000004345df723e */ /* 0x000fc400048070ff */
[----:B--2---:R-:W-:Y:S02]  /*4d70*/  F2FP.SATFINITE.E4M3.F32.PACK_AB_MERGE_C R37, R76, R71, RZ ;  /* 0x000000474c25723e */ /* 0x004fe400048070ff */
[----:B------:R-:W-:Y:S02]  /*4d80*/  SEL R226, R227, R221, !P0 ;  /* 0x000000dde3e27207 */ /* 0x000fe40004000000 */
[----:B------:R-:W-:Y:S02]  /*4d90*/  SEL R227, R221, R227, !P0 ;  /* 0x000000e3dde37207 */ /* 0x000fe40004000000 */
[----:B------:R-:W-:Y:S02]  /*4da0*/  SEL R224, R225, R220, !P0 ;  /* 0x000000dce1e07207 */ /* 0x000fe40004000000 */
[----:B------:R-:W-:Y:S02]  /*4db0*/  F2FP.SATFINITE.E4M3.F32.PACK_AB_MERGE_C R221, R74, R78, RZ ;  /* 0x0000004e4add723e */ /* 0x000fe400048070ff */
[----:B------:R-:W-:-:S02]  /*4dc0*/  F2FP.SATFINITE.E4M3.F32.PACK_AB_MERGE_C R252, R79, R75, RZ ;  /* 0x0000004b4ffc723e */ /* 0x000fc400048070ff */
[----:B------:R-:W-:Y:S02]  /*4dd0*/  SEL R225, R220, R225, !P0 ;  /* 0x000000e1dce17207 */ /* 0x000fe40004000000 */
[----:B0-----:R-:W-:Y:S02]  /*4de0*/  F2FP.SATFINITE.E4M3.F32.PACK_AB_MERGE_C R223, R213, R212, R223 ;  /* 0x000000d4d5df723e */ /* 0x001fe400048070df */
[----:B-----5:R-:W-:Y:S02]  /*4df0*/  F2FP.SATFINITE.E4M3.F32.PACK_AB_MERGE_C R37, R215, R214, R37 ;  /* 0x000000d6d725723e */ /* 0x020fe40004807025 */
[----:B------:R-:W-:Y:S02]  /*4e00*/  F2FP.SATFINITE.E4M3.F32.PACK_AB_MERGE_C R220, R203, R82, RZ ;  /* 0x00000052cbdc723e */ /* 0x000fe400048070ff */
[----:B------:R-:W-:Y:S02]  /*4e10*/  F2FP.SATFINITE.E4M3.F32.PACK_AB_MERGE_C R231, R185, R87, RZ ;  /* 0x00000057b9e7723e */ /* 0x000fe400048070ff */
[----:B---3--:R-:W-:-:S02]  /*4e20*/  F2FP.SATFINITE.E4M3.F32.PACK_AB_MERGE_C R221, R217, R216, R221 ;  /* 0x000000d8d9dd723e */ /* 0x008fc400048070dd */
[----:B------:R-:W-:Y:S02]  /*4e30*/  F2FP.SATFINITE.E4M3.F32.PACK_AB_MERGE_C R252, R77, R218, R252 ;  /* 0x000000da4dfc723e */ /* 0x000fe400048070fc */
[----:B------:R-:W-:Y:S02]  /*4e40*/  SEL R222, R223, R37, !P0 ;  /* 0x00000025dfde7207 */ /* 0x000fe40004000000 */
[----:B------:R-:W-:Y:S02]  /*4e50*/  F2FP.SATFINITE.E4M3.F32.PACK_AB_MERGE_C R220, R80, R81, R220 ;  /* 0x0000005150dc723e */ /* 0x000fe400048070dc */
[----:B-1----:R-:W-:Y:S02]  /*4e60*/  F2FP.SATFINITE.E4M3.F32.PACK_AB_MERGE_C R231, R84, R219, R231 ;  /* 0x000000db54e7723e */ /* 0x002fe400048070e7 */
[----:B------:R-:W-:Y:S02]  /*4e70*/  SEL R223, R37, R223, !P0 ;  /* 0x000000df25df7207 */ /* 0x000fe40004000000 */
[----:B------:R-:W-:-:S02]  /*4e80*/  SEL R37, R221, R252, !P0 ;  /* 0x000000fcdd257207 */ /* 0x000fc40004000000 */
[----:B------:R-:W-:Y:S02]  /*4e90*/  SEL R221, R252, R221, !P0 ;  /* 0x000000ddfcdd7207 */ /* 0x000fe40004000000 */
[----:B------:R-:W-:Y:S01]  /*4ea0*/  SEL R252, R220, R231, !P0 ;  /* 0x000000e7dcfc7207 */ /* 0x000fe20004000000 */
[----:B------:R-:W-:Y:S01]  /*4eb0*/  SHFL.IDX PT, R25, R25, R39, 0x1f ;  /* 0x00001f2719197589 */ /* 0x000fe200000e0000 */
[----:B------:R-:W-:Y:S02]  /*4ec0*/  SEL R220, R231, R220, !P0 ;  /* 0x000000dce7dc7207 */ /* 0x000fe40004000000 */
[----:B------:R-:W-:Y:S01]  /*4ed0*/  LOP3.LUT R231, R39, 0x1, RZ, 0x3c, !PT ;  /* 0x0000000127e77812 */ /* 0x000fe200078e3cff */
[----:B------:R-:W-:Y:S04]  /*4ee0*/  SHFL.IDX PT, R27, R27, R39, 0x1f ;  /* 0x00001f271b1b7589 */ /* 0x000fe800000e0000 */
[----:B------:R-:W-:Y:S04]  /*4ef0*/  SHFL.IDX PT, R29, R29, R39, 0x1f ;  /* 0x00001f271d1d7589 */ /* 0x000fe800000e0000 */
[----:B------:R-:W-:Y:S04]  /*4f00*/  SHFL.IDX PT, R226, R226, R39, 0x1f ;  /* 0x00001f27e2e27589 */ /* 0x000fe800000e0000 */
[----:B------:R-:W-:Y:S04]  /*4f10*/  SHFL.IDX PT, R224, R224, R39, 0x1f ;  /* 0x00001f27e0e07589 */ /* 0x000fe800000e0000 */
[----:B------:R-:W-:Y:S04]  /*4f20*/  SHFL.IDX PT, R222, R222, R39, 0x1f ;  /* 0x00001f27dede7589 */ /* 0x000fe800000e0000 */
[----:B------:R-:W-:Y:S04]  /*4f30*/  SHFL.IDX PT, R37, R37, R39, 0x1f ;  /* 0x00001f2725257589 */ /* 0x000fe800000e0000 */
[----:B------:R0:W-:Y:S02]  /*4f40*/  SHFL.IDX PT, R39, R252, R39, 0x1f ;  /* 0x00001f27fc277589 */ /* 0x0001e400000e0000 */
[----:B0-----:R-:W0:Y:S02]  /*4f50*/  S2R R252, SR_TID.X ;  /* 0x0000000000fc7919 */ /* 0x001e240000002100 */
[----:B------:R1:W-:Y:S04]  /*4f60*/  STS.U8 [R182+UR6+0x400], R31 ;  /* 0x0004001fb6007988 */ /* 0x0003e80008000006 */
[----:B------:R2:W-:Y:S01]  /*4f70*/  STS.U8 [R182+UR6], R33 ;  /* 0x00000021b6007988 */ /* 0x0005e20008000006 */
[----:B-1----:R-:W-:-:S03]  /*4f80*/  LOP3.LUT R31, R182, 0x20, RZ, 0x3c, !PT ;  /* 0x00000020b61f7812 */ /* 0x002fc600078e3cff */
[----:B------:R-:W-:Y:S01]  /*4f90*/  STS.U8 [R182+UR6+0x800], R56 ;  /* 0x00080038b6007988 */ /* 0x000fe20008000006 */
[----:B--2---:R-:W-:-:S03]  /*4fa0*/  LOP3.LUT R33, R182, 0x30, RZ, 0x3c, !PT ;  /* 0x00000030b6217812 */ /* 0x004fc600078e3cff */
[----:B------:R-:W-:Y:S04]  /*4fb0*/  STS.U8 [R182+UR6+0xc00], R70 ;  /* 0x000c0046b6007988 */ /* 0x000fe80008000006 */
[----:B------:R-:W-:Y:S04]  /*4fc0*/  STS.U8 [R181+UR6+0x80], R235 ;  /* 0x000080ebb5007988 */ /* 0x000fe80008000006 */
[----:B------:R1:W-:Y:S04]  /*4fd0*/  STS.U8 [R181+UR6+0x480], R35 ;  /* 0x00048023b5007988 */ /* 0x0003e80008000006 */
[----:B------:R-:W-:Y:S01]  /*4fe0*/  STS.U8 [R181+UR6+0x880], R58 ;  /* 0x0008803ab5007988 */ /* 0x000fe20008000006 */
[----:B0-----:R-:W-:-:S02]  /*4ff0*/  LOP3.LUT P1, RZ, R252, 0x2, RZ, 0xc0, !PT ;  /* 0x00000002fcff7812 */ /* 0x001fc4000782c0ff */
[----:B------:R-:W-:Y:S01]  /*5000*/  LOP3.LUT R252, R252, 0x7f, RZ, 0xc0, !PT ;  /* 0x0000007ffcfc7812 */ /* 0x000fe200078ec0ff */
[----:B------:R-:W-:Y:S01]  /*5010*/  STS.U8 [R181+UR6+0xc80], R85 ;  /* 0x000c8055b5007988 */ /* 0x000fe20008000006 */
[----:B-1----:R-:W-:-:S03]  /*5020*/  LOP3.LUT R35, R182, 0x50, RZ, 0x3c, !PT ;  /* 0x00000050b6237812 */ /* 0x002fc600078e3cff */
[----:B------:R-:W-:Y:S04]  /*5030*/  STS.U8 [R31+UR6+0x100], R238 ;  /* 0x000100ee1f007988 */ /* 0x000fe80008000006 */
[----:B------:R-:W-:Y:S04]  /*5040*/  STS.U8 [R31+UR6+0x500], R45 ;  /* 0x0005002d1f007988 */ /* 0x000fe80008000006 */
[----:B------:R-:W-:Y:S04]  /*5050*/  STS.U8 [R31+UR6+0x900], R60 ;  /* 0x0009003c1f007988 */ /* 0x000fe80008000006 */
[----:B------:R0:W-:Y:S04]  /*5060*/  STS.U8 [R31+UR6+0xd00], R201 ;  /* 0x000d00c91f007988 */ /* 0x0001e80008000006 */
[----:B------:R1:W-:Y:S04]  /*5070*/  STS.U8 [R33+UR6+0x580], R47 ;  /* 0x0005802f21007988 */ /* 0x0003e80008000006 */
[----:B------:R-:W-:Y:S01]  /*5080*/  STS.U8 [R33+UR6+0x180], R32 ;  /* 0x0001802021007988 */ /* 0x000fe20008000006 */
[----:B0-----:R-:W-:-:S03]  /*5090*/  LOP3.LUT R31, R182, 0x40, RZ, 0x3c, !PT ;  /* 0x00000040b61f7812 */ /* 0x001fc600078e3cff */
[----:B------:R-:W-:Y:S01]  /*50a0*/  STS.U8 [R33+UR6+0x980], R62 ;  /* 0x0009803e21007988 */ /* 0x000fe20008000006 */
[----:B-1----:R-:W-:-:S03]  /*50b0*/  LOP3.LUT R47, R252, 0x60, RZ, 0x3c, !PT ;  /* 0x00000060fc2f7812 */ /* 0x002fc600078e3cff */
[----:B------:R0:W-:Y:S04]  /*50c0*/  STS.U8 [R33+UR6+0xd80], R202 ;  /* 0x000d80ca21007988 */ /* 0x0001e80008000006 */
[----:B------:R-:W-:Y:S04]  /*50d0*/  STS.U8 [R31+UR6+0x200], R36 ;  /* 0x000200241f007988 */ /* 0x000fe80008000006 */
[----:B------:R-:W-:Y:S01]  /*50e0*/  STS.U8 [R31+UR6+0x600], R49 ;  /* 0x000600311f007988 */ /* 0x000fe20008000006 */
[----:B0-----:R-:W-:-:S03]  /*50f0*/  LOP3.LUT R33, R252, 0x70, RZ, 0x3c, !PT ;  /* 0x00000070fc217812 */ /* 0x001fc600078e3cff */
[----:B------:R-:W-:Y:S04]  /*5100*/  STS.U8 [R31+UR6+0xa00], R64 ;  /* 0x000a00401f007988 */ /* 0x000fe80008000006 */
[----:B------:R-:W-:Y:S04]  /*5110*/  STS.U8 [R31+UR6+0xe00], R204 ;  /* 0x000e00cc1f007988 */ /* 0x000fe80008000006 */
[----:B------:R0:W-:Y:S04]  /*5120*/  STS.U8 [R35+UR6+0x280], R30 ;  /* 0x0002801e23007988 */ /* 0x0001e80008000006 */
[----:B------:R-:W-:Y:S04]  /*5130*/  STS.U8 [R35+UR6+0x680], R50 ;  /* 0x0006803223007988 */ /* 0x000fe80008000006 */
[----:B------:R-:W-:Y:S04]  /*5140*/  STS.U8 [R35+UR6+0xa80], R66 ;  /* 0x000a804223007988 */ /* 0x000fe80008000006 */
[----:B------:R-:W-:Y:S04]  /*5150*/  STS.U8 [R35+UR6+0xe80], R205 ;  /* 0x000e80cd23007988 */ /* 0x000fe80008000006 */
[----:B------:R-:W-:Y:S04]  /*5160*/  STS.U8 [R47+UR6+0x300], R34 ;  /* 0x000300222f007988 */ /* 0x000fe80008000006 */
[----:B------:R-:W-:Y:S04]  /*5170*/  STS.U8 [R47+UR6+0x700], R52 ;  /* 0x000700342f007988 */ /* 0x000fe80008000006 */
[----:B------:R-:W-:Y:S04]  /*5180*/  STS.U8 [R47+UR6+0xb00], R68 ;  /* 0x000b00442f007988 */ /* 0x000fe80008000006 */
[----:B------:R1:W-:Y:S04]  /*5190*/  STS.U8 [R47+UR6+0xf00], R26 ;  /* 0x000f001a2f007988 */ /* 0x0003e80008000006 */
[----:B------:R-:W-:Y:S04]  /*51a0*/  STS.U8 [R33+UR6+0x380], R38 ;  /* 0x0003802621007988 */ /* 0x000fe80008000006 */
[----:B------:R2:W-:Y:S04]  /*51b0*/  STS.U8 [R33+UR6+0x780], R54 ;  /* 0x0007803621007988 */ /* 0x0005e80008000006 */
[----:B------:R-:W-:Y:S04]  /*51c0*/  STS.U8 [R33+UR6+0xb80], R24 ;  /* 0x000b801821007988 */ /* 0x000fe80008000006 */
[----:B------:R-:W-:Y:S01]  /*51d0*/  STS.U8 [R33+UR6+0xf80], R28 ;  /* 0x000f801c21007988 */ /* 0x000fe20008000006 */
[----:B------:R3:W-:Y:S06]  /*51e0*/  MEMBAR.ALL.CTA ;  /* 0x0000000000007992 */ /* 0x0007ec0000008000 */
[----:B---3--:R-:W3:Y:S01]  /*51f0*/  FENCE.VIEW.ASYNC.S ;  /* 0x00000000000073c6 */ /* 0x008ee20000000000 */
[----:B0-----:R-:W-:Y:S01]  /*5200*/  FADD R30, -R72, R179 ;  /* 0x000000b3481e7221 */ /* 0x001fe20000000100 */
[----:B-1----:R-:W-:-:S02]  /*5210*/  FADD R26, -R83, R180 ;  /* 0x000000b4531a7221 */ /* 0x002fc40000000100 */
[----:B---3--:R-:W0:Y:S01]  /*5220*/  SHFL.IDX PT, R230, R230, R231, 0x1f ;  /* 0x00001fe7e6e67589 */ /* 0x008e2200000e0000 */
[----:B------:R-:W-:Y:S01]  /*5230*/  FMUL R45, R30, 1.4426950216293334961 ;  /* 0x3fb8aa3b1e2d7820 */ /* 0x000fe20000400000 */
[----:B--2---:R-:W-:Y:S02]  /*5240*/  FMUL R54, R26, 1.4426950216293334961 ;  /* 0x3fb8aa3b1a367820 */ /* 0x004fe40000400000 */
[----:B------:R-:W1:Y:S04]  /*5250*/  SHFL.IDX PT, R229, R229, R231, 0x1f ;  /* 0x00001fe7e5e57589 */ /* 0x000e6800000e0000 */
[----:B------:R-:W2:Y:S04]  /*5260*/  SHFL.IDX PT, R228, R228, R231, 0x1f ;  /* 0x00001fe7e4e47589 */ /* 0x000ea800000e0000 */
[----:B------:R-:W3:Y:S04]  /*5270*/  SHFL.IDX PT, R221, R221, R231, 0x1f ;  /* 0x00001fe7dddd7589 */ /* 0x000ee800000e0000 */
[----:B------:R-:W4:Y:S04]  /*5280*/  SHFL.IDX PT, R220, R220, R231, 0x1f ;  /* 0x00001fe7dcdc7589 */ /* 0x000f2800000e0000 */
[----:B------:R-:W5:Y:S04]  /*5290*/  SHFL.IDX PT, R227, R227, R231, 0x1f ;  /* 0x00001fe7e3e37589 */ /* 0x000f6800000e0000 */
[----:B------:R-:W5:Y:S04]  /*52a0*/  SHFL.IDX PT, R225, R225, R231, 0x1f ;  /* 0x00001fe7e1e17589 */ /* 0x000f6800000e0000 */
[----:B------:R-:W5:Y:S01]  /*52b0*/  SHFL.IDX PT, R223, R223, R231, 0x1f ;  /* 0x00001fe7dfdf7589 */ /* 0x000f6200000e0000 */
[----:B------:R-:W0:Y:S08]  /*52c0*/  MUFU.EX2 R45, R45 ;  /* 0x0000002d002d7308 */ /* 0x000e300000000800 */
[----:B------:R-:W1:Y:S01]  /*52d0*/  MUFU.EX2 R54, R54 ;  /* 0x0000003600367308 */ /* 0x000e620000000800 */
[----:B------:R-:W-:-:S02]  /*52e0*/  IMAD.MOV.U32 R31, RZ, RZ, 0x5410 ;  /* 0x00005410ff1f7424 */ /* 0x000fc400078e00ff */
[----:B------:R-:W-:-:S03]  /*52f0*/  IMAD.MOV.U32 R50, RZ, RZ, 0x7632 ;  /* 0x00007632ff327424 */ /* 0x000fc600078e00ff */
[----:B------:R-:W-:Y:S02]  /*5300*/  SEL R52, R31, 0x1054, !P1 ;  /* 0x000010541f347807 */ /* 0x000fe40004800000 */
[----:B------:R-:W-:Y:S01]  /*5310*/  SEL R50, R50, 0x3276, !P1 ;  /* 0x0000327632327807 */ /* 0x000fe20004800000 */
[-C--:B0-----:R-:W-:Y:S01]  /*5320*/  FMUL R90, R90, R45.reuse ;  /* 0x0000002d5a5a7220 */ /* 0x081fe20000400000 */
[-C--:B------:R-:W-:Y:S01]  /*5330*/  FMUL R91, R91, R45.reuse ;  /* 0x0000002d5b5b7220 */ /* 0x080fe20000400000 */
[-C--:B------:R-:W-:Y:S01]  /*5340*/  FMUL R94, R94, R45.reuse ;  /* 0x0000002d5e5e7220 */ /* 0x080fe20000400000 */
[-C--:B------:R-:W-:Y:S01]  /*5350*/  FMUL R95, R95, R45.reuse ;  /* 0x0000002d5f5f7220 */ /* 0x080fe20000400000 */
[-C--:B------:R-:W-:Y:S01]  /*5360*/  FMUL R98, R98, R45.reuse ;  /* 0x0000002d62627220 */ /* 0x080fe20000400000 */
[-C--:B------:R-:W-:Y:S01]  /*5370*/  FMUL R99, R99, R45.reuse ;  /* 0x0000002d63637220 */ /* 0x080fe20000400000 */
[-C--:B------:R-:W-:Y:S01]  /*5380*/  FMUL R102, R102, R45.reuse ;  /* 0x0000002d66667220 */ /* 0x080fe20000400000 */
[----:B------:R-:W-:Y:S01]  /*5390*/  FMUL R103, R103, R45 ;  /* 0x0000002d67677220 */ /* 0x000fe20000400000 */
[-C--:B-1----:R-:W-:Y:S01]  /*53a0*/  FMUL R88, R88, R54.reuse ;  /* 0x0000003658587220 */ /* 0x082fe20000400000 */
[-C--:B------:R-:W-:Y:S01]  /*53b0*/  FMUL R89, R89, R54.reuse ;  /* 0x0000003659597220 */ /* 0x080fe20000400000 */
[-C--:B------:R-:W-:Y:S01]  /*53c0*/  FMUL R92, R92, R54.reuse ;  /* 0x000000365c5c7220 */ /* 0x080fe20000400000 */
[-C--:B------:R-:W-:Y:S01]  /*53d0*/  FMUL R93, R93, R54.reuse ;  /* 0x000000365d5d7220 */ /* 0x080fe20000400000 */
[-C--:B------:R-:W-:Y:S01]  /*53e0*/  FMUL R96, R96, R54.reuse ;  /* 0x0000003660607220 */ /* 0x080fe20000400000 */
[-C--:B------:R-:W-:Y:S01]  /*53f0*/  FMUL R97, R97, R54.reuse ;  /* 0x0000003661617220 */ /* 0x080fe20000400000 */
[-C--:B------:R-:W-:Y:S01]  /*5400*/  FMUL R100, R100, R54.reuse ;  /* 0x0000003664647220 */ /* 0x080fe20000400000 */
[----:B------:R-:W-:Y:S01]  /*5410*/  FMUL R101, R101, R54 ;  /* 0x0000003665657220 */ /* 0x000fe20000400000 */
[----:B------:R-:W-:-:S02]  /*5420*/  PRMT R24, R25, R52, R230 ;  /* 0x0000003419187216 */ /* 0x000fc400000000e6 */
[-C--:B------:R-:W-:Y:S02]  /*5430*/  PRMT R26, R27, R52.reuse, R229 ;  /* 0x000000341b1a7216 */ /* 0x080fe400000000e5 */
[-C--:B--2---:R-:W-:Y:S02]  /*5440*/  PRMT R28, R29, R52.reuse, R228 ;  /* 0x000000341d1c7216 */ /* 0x084fe400000000e4 */
[-C--:B---3--:R-:W-:Y:S02]  /*5450*/  PRMT R36, R37, R52.reuse, R221 ;  /* 0x0000003425247216 */ /* 0x088fe400000000dd */
[----:B----4-:R-:W-:Y:S02]  /*5460*/  PRMT R38, R39, R52, R220 ;  /* 0x0000003427267216 */ /* 0x010fe400000000dc */
[-C--:B------:R-:W-:Y:S02]  /*5470*/  PRMT R25, R25, R50.reuse, R230 ;  /* 0x0000003219197216 */ /* 0x080fe400000000e6 */
[----:B------:R-:W-:-:S02]  /*5480*/  PRMT R27, R27, R50, R229 ;  /* 0x000000321b1b7216 */ /* 0x000fc400000000e5 */
[----:B------:R-:W-:Y:S02]  /*5490*/  PRMT R29, R29, R50, R228 ;  /* 0x000000321d1d7216 */ /* 0x000fe400000000e4 */
[C-C-:B-----5:R-:W-:Y:S02]  /*54a0*/  PRMT R30, R226.reuse, R52, R227.reuse ;  /* 0x00000034e21e7216 */ /* 0x160fe400000000e3 */
[----:B------:R-:W-:Y:S02]  /*54b0*/  PRMT R31, R226, R50, R227 ;  /* 0x00000032e21f7216 */ /* 0x000fe400000000e3 */
[C-C-:B------:R-:W-:Y:S02]  /*54c0*/  PRMT R32, R224.reuse, R52, R225.reuse ;  /* 0x00000034e0207216 */ /* 0x140fe400000000e1 */
[----:B------:R-:W-:Y:S02]  /*54d0*/  PRMT R33, R224, R50, R225 ;  /* 0x00000032e0217216 */ /* 0x000fe400000000e1 */
[----:B------:R-:W-:-:S02]  /*54e0*/  PRMT R34, R222, R52, R223 ;  /* 0x00000034de227216 */ /* 0x000fc400000000df */
[-C--:B------:R-:W-:Y:S02]  /*54f0*/  PRMT R35, R222, R50.reuse, R223 ;  /* 0x00000032de237216 */ /* 0x080fe400000000df */
[-C--:B------:R-:W-:Y:S02]  /*5500*/  PRMT R37, R37, R50.reuse, R221 ;  /* 0x0000003225257216 */ /* 0x080fe400000000dd */
[----:B------:R-:W-:Y:S01]  /*5510*/  PRMT R39, R39, R50, R220 ;  /* 0x0000003227277216 */ /* 0x000fe200000000dc */
[----:B------:R-:W-:Y:S06]  /*5520*/  BAR.SYNC.DEFER_BLOCKING 0x0 ;  /* 0x0000000000007b1d */ /* 0x000fec0000010000 */
[----:B------:R-:W-:Y:S01]  /*5530*/  UMOV UR11, 0x40000040 ;  /* 0x40000040000b7882 */ /* 0x000fe20000000000 */
[----:B------:R-:W-:-:S06]  /*5540*/  WARPGROUP.ARRIVE ;  /* 0x00000000000079c5 */ /* 0x000fcc0000000000 */
[----:B------:R-:W-:Y:S01]  /*5550*/  QGMMA.64x32x32.F32.E4M3.E4M3 R88, R24, gdesc[UR8], R88 ;  /* 0x0060000818587df3 */ /* 0x000fe20008700858 */
[----:B------:R-:W-:Y:S01]  /*5560*/  FADD R186, R183, R186 ;  /* 0x000000bab7ba7221 */ /* 0x000fe20000000000 */
[----:B------:R-:W-:-:S03]  /*5570*/  FADD R73, R73, R86 ;  /* 0x0000005649497221 */ /* 0x000fc60000000000 */
        /* <DEDUP_REMOVED lines=17> */
[----:B------:R-:W-:Y:S01]  /*5690*/  FADD R43, R46, R43 ;  /* 0x0000002b2e2b7221 */ /* 0x000fe20000000000 */
[----:B------:R-:W-:Y:S02]  /*56a0*/  QGMMA.64x32x32.F32.E4M3.E4M3 R88, R28, gdesc[UR16], R88 ;  /* 0x006000101c587df3 */ /* 0x000fe40008700858 */
        /* <DEDUP_REMOVED lines=23> */
[----:B------:R-:W-:Y:S01]  /*5820*/  QGMMA.64x32x32.F32.E4M3.E4M3 R88, R32, gdesc[UR20], R88 ;  /* 0x0060001420587df3 */ /* 0x000fe20008700858 */
[----:B------:R-:W-:Y:S02]  /*5830*/  FADD R71, R71, R48 ;  /* 0x0000003047477221 */ /* 0x000fe40000000000 */
[----:B------:R-:W-:Y:S02]  /*5840*/  FADD R215, R215, R214 ;  /* 0x000000d6d7d77221 */ /* 0x000fe40000000000 */
[----:B------:R-:W-:Y:S02]  /*5850*/  FADD R71, R76, R71 ;  /* 0x000000474c477221 */ /* 0x000fe40000000000 */
[----:B------:R-:W-:Y:S02]  /*5860*/  FADD R216, R216, R215 ;  /* 0x000000d7d8d87221 */ /* 0x000fe40000000000 */
[----:B------:R-:W-:-:S02]  /*5870*/  FADD R71, R78, R71 ;  /* 0x000000474e477221 */ /* 0x000fc40000000000 */
[----:B------:R-:W-:Y:S02]  /*5880*/  FADD R217, R217, R216 ;  /* 0x000000d8d9d97221 */ /* 0x000fe40000000000 */
        /* <DEDUP_REMOVED lines=12> */
[----:B------:R-:W-:Y:S01]  /*5950*/  FADD R82, R185, R82 ;  /* 0x00000052b9527221 */ /* 0x000fe20000000000 */
[----:B------:R-:W0:Y:S02]  /*5960*/  S2R R231, SR_CTAID.X ;  /* 0x0000000000e77919 */ /* 0x000e240000002500 */
[----:B------:R-:W1:Y:S04]  /*5970*/  SHFL.BFLY PT, R40, R219, 0x2, 0x1f ;  /* 0x0c401f00db287f89 */ /* 0x000e6800000e0000 */
[----:B------:R-:W2:Y:S01]  /*5980*/  SHFL.BFLY PT, R41, R82, 0x2, 0x1f ;  /* 0x0c401f0052297f89 */ /* 0x000ea200000e0000 */
[----:B------:R-:W-:Y:S01]  /*5990*/  QGMMA.64x32x32.F32.E4M3.E4M3 R88, R36, gdesc[UR24], R88, gsb0 ;  /* 0x0060001824587df3 */ /* 0x000fe20008000858 */
[----:B------:R-:W-:Y:S01]  /*59a0*/  UIADD3 UR5, UR5, 0x80, URZ ;  /* 0x0000008005057890 */ /* 0x000fe2000fffe03f */
[----:B-1----:R-:W-:Y:S01]  /*59b0*/  FADD R40, R219, R40 ;  /* 0x00000028db287221 */ /* 0x002fe20000000000 */
[----:B--2---:R-:W-:-:S04]  /*59c0*/  FADD R42, R82, R41 ;  /* 0x00000029522a7221 */ /* 0x004fc80000000000 */
[----:B------:R-:W1:Y:S04]  /*59d0*/  SHFL.BFLY PT, R41, R40, 0x1, 0x1f ;  /* 0x0c201f0028297f89 */ /* 0x000e6800000e0000 */
[----:B------:R-:W2:Y:S01]  /*59e0*/  SHFL.BFLY PT, R43, R42, 0x1, 0x1f ;  /* 0x0c201f002a2b7f89 */ /* 0x000ea200000e0000 */
[----:B0-----:R-:W-:-:S04]  /*59f0*/  IMAD.SHL.U32 R231, R231, 0x40, RZ ;  /* 0x00000040e7e77824 */ /* 0x001fc800078e00ff */
[----:B------:R-:W-:-:S05]  /*5a00*/  VIADD R231, R231, 0x40 ;  /* 0x00000040e7e77836 */ /* 0x000fca0000000000 */
[----:B------:R-:W-:Y:S01]  /*5a10*/  ISETP.LE.AND P1, PT, R231, UR5, PT ;  /* 0x00000005e7007c0c */ /* 0x000fe2000bf23270 */
[----:B------:R-:W-:Y:S01]  /*5a20*/  ULEA UR4, UR15, UR4, 0x7 ;  /* 0x000000040f047291 */ /* 0x000fe2000f8e383f */
[----:B------:R-:W-:Y:S02]  /*5a30*/  IMAD R2, R157, 0x80, R2 ;  /* 0x000000809d027824 */ /* 0x000fe400078e0202 */
[----:B------:R-:W-:Y:S02]  /*5a40*/  IMAD.MOV.U32 R180, RZ, RZ, R83 ;  /* 0x000000ffffb47224 */ /* 0x000fe400078e0053 */
[----:B------:R-:W-:Y:S02]  /*5a50*/  IMAD.MOV.U32 R179, RZ, RZ, R72 ;  /* 0x000000ffffb37224 */ /* 0x000fe400078e0048 */
[----:B-1----:R-:W-:Y:S01]  /*5a60*/  FADD R41, R40, R41 ;  /* 0x0000002928297221 */ /* 0x002fe20000000000 */
[----:B--2---:R-:W-:Y:S01]  /*5a70*/  FADD R44, R42, R43 ;  /* 0x0000002b2a2c7221 */ /* 0x004fe20000000000 */
[----:B------:R-:W-:-:S02]  /*5a80*/  WARPGROUP.DEPBAR.LE gsb0, 0x0 ;  /* 0x00008000000079c5 */ /* 0x000fc40000010000 */
[----:B------:R-:W-:Y:S01]  /*5a90*/  FFMA R177, R54, R177, R41 ;  /* 0x000000b136b17223 */ /* 0x000fe20000000029 */
[----:B------:R-:W-:Y:S01]  /*5aa0*/  FFMA R178, R45, R178, R44 ;  /* 0x000000b22db27223 */ /* 0x000fe2000000002c */
[----:B------:R-:W-:Y:S06]  /*5ab0*/  @!P1 BRA `(.L_x_1) ;  /* 0xffffffbc005c9947 */ /* 0x000fec000383ffff */
.L_x_0:
[----:B------:R-:W-:Y:S01]  /*5ac0*/  FMUL R2, R103, 0.25 ;  /* 0x3e80000067027820 */ /* 0x000fe20000400000 */
[----:B------:R-:W-:Y:S01]  /*5ad0*/  FSETP.GT.AND P0, PT, |R178|, 8.50705917302346158658e+37, PT ;  /* 0x7e800000b200780b */ /* 0x000fe20003f04200 */
[----:B------:R-:W0:Y:S01]  /*5ae0*/  S2R R0, SR_TID.X ;  /* 0x0000000000007919 */ /* 0x000e220000002100 */
[----:B------:R-:W-:Y:S01]  /*5af0*/  FMUL R3, R102, 0.25 ;  /* 0x3e80000066037820 */ /* 0x000fe20000400000 */
[----:B------:R-:W-:Y:S01]  /*5b00*/  FSETP.GT.AND P1, PT, |R177|, 8.50705917302346158658e+37, PT ;  /* 0x7e800000b100780b */ /* 0x000fe20003f24200 */
[----:B-1----:R-:W-:Y:S01]  /*5b10*/  FMUL R5, R98, 0.25 ;  /* 0x3e80000062057820 */ /* 0x002fe20000400000 */
[----:B------:R-:W-:Y:S01]  /*5b20*/  FSEL R103, R2, R103, P0 ;  /* 0x0000006702677208 */ /* 0x000fe20000000000 */
[----:B------:R-:W-:Y:S01]  /*5b30*/  FMUL R2, R99, 0.25 ;  /* 0x3e80000063027820 */ /* 0x000fe20000400000 */
        /* <DEDUP_REMOVED lines=8> */
[----:B------:R-:W-:Y:S01]  /*5bc0*/  FSETP.GEU.AND P2, PT, R177, 1.175494350822287508e-38, PT ;  /* 0x00800000b100780b */ /* 0x000fe20003f4e000 */
        /* <DEDUP_REMOVED lines=10> */
[----:B------:R-:W-:Y:S01]  /*5c70*/  BAR.SYNC.DEFER_BLOCKING 0x0 ;  /* 0x0000000000007b1d */ /* 0x000fe20000010000 */
[----:B------:R-:W-:Y:S01]  /*5c80*/  FSEL R15, R5, R90, P0 ;  /* 0x0000005a050f7208 */ /* 0x000fe20000000000 */
[----:B------:R-:W-:Y:S01]  /*5c90*/  FMUL R5, R96, 0.25 ;  /* 0x3e80000060057820 */ /* 0x000fe20000400000 */
[----:B------:R-:W-:Y:S01]  /*5ca0*/  FSEL R18, R2, R93, P1 ;  /* 0x0000005d02127208 */ /* 0x000fe20000800000 */
[----:B------:R-:W-:Y:S01]  /*5cb0*/  FMUL R2, R89, 0.25 ;  /* 0x3e80000059027820 */ /* 0x000fe20000400000 */
[----:B------:R-:W-:-:S03]  /*5cc0*/  FSETP.GEU.AND P4, PT, |R178|, 1.175494350822287508e-38, PT ;  /* 0x00800000b200780b */ /* 0x000fc60003f8e200 */
[----:B------:R-:W1:Y:S01]  /*5cd0*/  LDC.64 R36, c[0x0][0x228] ;  /* 0x00008a00ff247b82 */ /* 0x000e620000000a00 */
[----:B0-----:R-:W-:Y:S01]  /*5ce0*/  IMAD.SHL.U32 R3, R0, 0x8, RZ ;  /* 0x0000000800037824 */ /* 0x001fe200078e00ff */
[----:B------:R-:W-:Y:S01]  /*5cf0*/  FSEL R95, R4, R95, P0 ;  /* 0x0000005f045f7208 */ /* 0x000fe20000000000 */
[----:B------:R-:W-:Y:S01]  /*5d00*/  FMUL R4, R97, 0.25 ;  /* 0x3e80000061047820 */ /* 0x000fe20000400000 */
[----:B------:R-:W-:Y:S01]  /*5d10*/  FSEL R20, R2, R89, P1 ;  /* 0x0000005902147208 */ /* 0x000fe20000800000 */
[----:B------:R-:W-:Y:S01]  /*5d20*/  FMUL R2, R177, 8388608 ;  /* 0x4b000000b1027820 */ /* 0x000fe20000400000 */
[----:B------:R-:W-:Y:S01]  /*5d30*/  LOP3.LUT R12, R3, 0x380, RZ, 0xc0, !PT ;  /* 0x00000380030c7812 */ /* 0x000fe200078ec0ff */
[----:B------:R-:W-:Y:S01]  /*5d40*/  FMUL R3, R178, 8388608 ;  /* 0x4b000000b2037820 */ /* 0x000fe20000400000 */
[C---:B------:R-:W-:Y:S01]  /*5d50*/  FSETP.GEU.AND P5, PT, |R177|.reuse, 1.175494350822287508e-38, PT ;  /* 0x00800000b100780b */ /* 0x040fe20003fae200 */
[----:B------:R-:W0:Y:S01]  /*5d60*/  S2R R181, SR_CTAID.X ;  /* 0x0000000000b57919 */ /* 0x000e220000002500 */
[----:B------:R-:W-:Y:S01]  /*5d70*/  FSEL R23, R2, R177, !P2 ;  /* 0x000000b102177208 */ /* 0x000fe20005000000 */
[----:B------:R-:W-:Y:S01]  /*5d80*/  @P1 FMUL R177, R177, 0.25 ;  /* 0x3e800000b1b11820 */ /* 0x000fe20000400000 */
[----:B------:R-:W-:Y:S01]  /*5d90*/  LOP3.LUT R6, R0, 0x7, RZ, 0xc0, !PT ;  /* 0x0000000700067812 */ /* 0x000fe200078ec0ff */
[----:B------:R-:W-:Y:S01]  /*5da0*/  @!P4 FMUL R103, R103, 16777216 ;  /* 0x4b8000006767c820 */ /* 0x000fe20000400000 */
[----:B------:R-:W-:Y:S01]  /*5db0*/  FSEL R35, R3, R178, !P3 ;  /* 0x000000b203237208 */ /* 0x000fe20005800000 */
[----:B------:R-:W-:Y:S01]  /*5dc0*/  VIADD R3, R23, 0xc0cafb0d ;  /* 0xc0cafb0d17037836 */ /* 0x000fe20000000000 */
[----:B------:R-:W-:Y:S01]  /*5dd0*/  FSEL R96, R5, R96, P1 ;  /* 0x0000006005607208 */ /* 0x000fe20000800000 */
[----:B------:R-:W-:Y:S01]  /*5de0*/  @P0 FMUL R178, R178, 0.25 ;  /* 0x3e800000b2b20820 */ /* 0x000fe20000400000 */
[----:B------:R-:W-:Y:S01]  /*5df0*/  FSEL R14, R4, R97, P1 ;  /* 0x00000061040e7208 */ /* 0x000fe20000800000 */
[----:B------:R-:W-:Y:S01]  /*5e00*/  IMAD.SHL.U32 R4, R0, 0x4, RZ ;  /* 0x0000000400047824 */ /* 0x000fe200078e00ff */
[----:B------:R-:W-:Y:S01]  /*5e10*/  LEA R5, R6, UR6, 0x4 ;  /* 0x0000000606057c11 */ /* 0x000fe2000f8e20ff */
[----:B------:R-:W-:Y:S01]  /*5e20*/  @!P4 FMUL R178, R178, 16777216 ;  /* 0x4b800000b2b2c820 */ /* 0x000fe20000400000 */
[----:B------:R-:W-:Y:S01]  /*5e30*/  LOP3.LUT R16, R0, 0x8, RZ, 0xc0, !PT ;  /* 0x0000000800107812 */ /* 0x000fe200078ec0ff */
[----:B------:R-:W-:Y:S01]  /*5e40*/  @!P5 FMUL R177, R177, 16777216 ;  /* 0x4b800000b1b1d820 */ /* 0x000fe20000400000 */
[----:B------:R-:W-:Y:S01]  /*5e50*/  LOP3.LUT R3, R3, 0xff800000, RZ, 0xc0, !PT ;  /* 0xff80000003037812 */ /* 0x000fe200078ec0ff */
[--C-:B------:R-:W-:Y:S01]  /*5e60*/  IMAD R7, R6, -0x8, R5.reuse ;  /* 0xfffffff806077824 */ /* 0x100fe200078e0205 */
[----:B------:R-:W-:Y:S01]  /*5e70*/  LOP3.LUT R4, R4, 0xc0, RZ, 0xc0, !PT ;  /* 0x000000c004047812 */ /* 0x000fe200078ec0ff */
[----:B------:R-:W-:Y:S01]  /*5e80*/  IMAD R19, R16, 0x80, R5 ;  /* 0x0000008010137824 */ /* 0x000fe200078e0205 */
[----:B------:R-:W-:Y:S01]  /*5e90*/  FSEL R2, RZ, -23, P2 ;  /* 0xc1b80000ff027808 */ /* 0x000fe20001000000 */
[----:B------:R-:W2:Y:S01]  /*5ea0*/  MUFU.RCP R8, R178 ;  /* 0x000000b200087308 */ /* 0x000ea20000001000 */
[----:B------:R-:W-:Y:S01]  /*5eb0*/  I2FP.F32.S32 R5, R3 ;  /* 0x0000000300057245 */ /* 0x000fe20000201400 */
[----:B------:R-:W-:Y:S01]  /*5ec0*/  IMAD.IADD R21, R4, 0x1, R7 ;  /* 0x0000000104157824 */ /* 0x000fe200078e0207 */
[----:B------:R-:W-:Y:S01]  /*5ed0*/  FSEL R88, R17, R88, P1 ;  /* 0x0000005811587208 */ /* 0x000fe20000800000 */
[----:B------:R-:W-:-:S02]  /*5ee0*/  VIADD R4, R35, 0xc0cafb0d ;  /* 0xc0cafb0d23047836 */ /* 0x000fc40000000000 */
[----:B------:R-:W-:Y:S01]  /*5ef0*/  @!P4 FMUL R9, R9, 16777216 ;  /* 0x4b8000000909c820 */ /* 0x000fe20000400000 */
[----:B------:R-:W-:Y:S01]  /*5f00*/  FFMA.FTZ R2, R5, 1.1920928955078125e-07, R2 ;  /* 0x3400000005027823 */ /* 0x000fe20000010002 */
[----:B------:R-:W-:Y:S01]  /*5f10*/  @!P4 FMUL R99, R99, 16777216 ;  /* 0x4b8000006363c820 */ /* 0x000fe20000400000 */
[----:B------:R-:W3:Y:S01]  /*5f20*/  MUFU.RCP R5, R177 ;  /* 0x000000b100057308 */ /* 0x000ee20000001000 */
[----:B------:R-:W-:Y:S01]  /*5f30*/  LOP3.LUT R6, R4, 0xff800000, RZ, 0xc0, !PT ;  /* 0xff80000004067812 */ /* 0x000fe200078ec0ff */
[----:B------:R-:W-:Y:S01]  /*5f40*/  @!P4 FMUL R11, R11, 16777216 ;  /* 0x4b8000000b0bc820 */ /* 0x000fe20000400000 */
[----:B------:R-:W-:Y:S01]  /*5f50*/  FSEL R4, RZ, -23, P3 ;  /* 0xc1b80000ff047808 */ /* 0x000fe20001800000 */
[----:B------:R-:W-:Y:S01]  /*5f60*/  @!P4 FMUL R95, R95, 16777216 ;  /* 0x4b8000005f5fc820 */ /* 0x000fe20000400000 */
[----:B------:R-:W-:Y:S01]  /*5f70*/  I2FP.F32.S32 R7, R6 ;  /* 0x0000000600077245 */ /* 0x000fe20000201400 */
[----:B------:R-:W-:Y:S01]  /*5f80*/  @!P4 FMUL R13, R13, 16777216 ;  /* 0x4b8000000d0dc820 */ /* 0x000fe20000400000 */
[----:B------:R-:W-:Y:S01]  /*5f90*/  @!P4 FMUL R91, R91, 16777216 ;  /* 0x4b8000005b5bc820 */ /* 0x000fe20000400000 */
[----:B------:R-:W-:Y:S01]  /*5fa0*/  @!P4 FMUL R15, R15, 16777216 ;  /* 0x4b8000000f0fc820 */ /* 0x000fe20000400000 */
[----:B------:R-:W-:Y:S01]  /*5fb0*/  @!P5 FMUL R18, R18, 16777216 ;  /* 0x4b8000001212d820 */ /* 0x000fe20000400000 */
[----:B------:R-:W-:Y:S01]  /*5fc0*/  @!P5 FMUL R92, R92, 16777216 ;  /* 0x4b8000005c5cd820 */ /* 0x000fe20000400000 */
[----:B------:R-:W-:Y:S01]  /*5fd0*/  @!P5 FMUL R20, R20, 16777216 ;  /* 0x4b8000001414d820 */ /* 0x000fe20000400000 */
[----:B------:R-:W-:Y:S01]  /*5fe0*/  @!P5 FMUL R88, R88, 16777216 ;  /* 0x4b8000005858d820 */ /* 0x000fe20000400000 */
[----:B------:R-:W-:Y:S01]  /*5ff0*/  IMAD.IADD R22, R12, 0x1, R19 ;  /* 0x000000010c167824 */ /* 0x000fe200078e0213 */
[----:B------:R-:W-:Y:S01]  /*6000*/  LEA.HI R42, R16, R21, RZ, 0x1f ;  /* 0x00000015102a7211 */ /* 0x000fe200078ff8ff */
[----:B------:R-:W-:Y:S01]  /*6010*/  FFMA.FTZ R7, R7, 1.1920928955078125e-07, R4 ;  /* 0x3400000007077823 */ /* 0x000fe20000010004 */
[C---:B--2---:R-:W-:Y:S01]  /*6020*/  FMUL R103, R8.reuse, R103 ;  /* 0x0000006708677220 */ /* 0x044fe20000400000 */
[C---:B------:R-:W-:Y:S01]  /*6030*/  FMUL R4, R8.reuse, R9 ;  /* 0x0000000908047220 */ /* 0x040fe20000400000 */
[C---:B------:R-:W-:Y:S01]  /*6040*/  FMUL R99, R8.reuse, R99 ;  /* 0x0000006308637220 */ /* 0x040fe20000400000 */
[C---:B------:R-:W-:Y:S01]  /*6050*/  FMUL R12, R8.reuse, R11 ;  /* 0x0000000b080c7220 */ /* 0x040fe20000400000 */
[C---:B------:R-:W-:Y:S01]  /*6060*/  FMUL R95, R8.reuse, R95 ;  /* 0x0000005f085f7220 */ /* 0x040fe20000400000 */
[C---:B------:R-:W-:Y:S01]  /*6070*/  FMUL R16, R8.reuse, R13 ;  /* 0x0000000d08107220 */ /* 0x040fe20000400000 */
[C---:B------:R-:W-:Y:S01]  /*6080*/  FMUL R91, R8.reuse, R91 ;  /* 0x0000005b085b7220 */ /* 0x040fe20000400000 */
[----:B------:R-:W-:Y:S01]  /*6090*/  FMUL R8, R8, R15 ;  /* 0x0000000f08087220 */ /* 0x000fe20000400000 */
[----:B------:R-:W-:Y:S01]  /*60a0*/  @!P5 FMUL R10, R10, 16777216 ;  /* 0x4b8000000a0ad820 */ /* 0x000fe20000400000 */
[----:B------:R-:W-:Y:S01]  /*60b0*/  @!P5 FMUL R100, R100, 16777216 ;  /* 0x4b8000006464d820 */ /* 0x000fe20000400000 */
[----:B------:R-:W-:Y:S01]  /*60c0*/  @!P5 FMUL R14, R14, 16777216 ;  /* 0x4b8000000e0ed820 */ /* 0x000fe20000400000 */
[----:B------:R-:W-:Y:S01]  /*60d0*/  @!P5 FMUL R96, R96, 16777216 ;  /* 0x4b8000006060d820 */ /* 0x000fe20000400000 */
[C---:B---3--:R-:W-:Y:S01]  /*60e0*/  FMUL R20, R5.reuse, R20 ;  /* 0x0000001405147220 */ /* 0x048fe20000400000 */
[C---:B------:R-:W-:Y:S01]  /*60f0*/  FMUL R13, R5.reuse, R88 ;  /* 0x00000058050d7220 */ /* 0x040fe20000400000 */
[C---:B------:R-:W-:Y:S01]  /*6100*/  FMUL R18, R5.reuse, R18 ;  /* 0x0000001205127220 */ /* 0x040fe20000400000 */
[C---:B------:R-:W-:Y:S01]  /*6110*/  FMUL R11, R5.reuse, R92 ;  /* 0x0000005c050b7220 */ /* 0x040fe20000400000 */
[C---:B------:R-:W-:Y:S01]  /*6120*/  FMUL R10, R5.reuse, R10 ;  /* 0x0000000a050a7220 */ /* 0x040fe20000400000 */
[C---:B------:R-:W-:Y:S01]  /*6130*/  FMUL R9, R5.reuse, R100 ;  /* 0x0000006405097220 */ /* 0x040fe20000400000 */
[C---:B------:R-:W-:Y:S01]  /*6140*/  FMUL R14, R5.reuse, R14 ;  /* 0x0000000e050e7220 */ /* 0x040fe20000400000 */
[----:B------:R-:W-:Y:S01]  /*6150*/  FMUL R5, R5, R96 ;  /* 0x0000006005057220 */ /* 0x000fe20000400000 */
[----:B------:R-:W-:Y:S01]  /*6160*/  F2FP.SATFINITE.E4M3.F32.PACK_AB_MERGE_C R8, R91, R8, RZ ;  /* 0x000000085b08723e */ /* 0x000fe200048070ff */
[----:B------:R-:W-:Y:S01]  /*6170*/  IMAD.IADD R3, R23, 0x1, -R3 ;  /* 0x0000000117037824 */ /* 0x000fe200078e0a03 */
[----:B------:R-:W-:Y:S01]  /*6180*/  F2FP.SATFINITE.E4M3.F32.PACK_AB_MERGE_C R13, R20, R13, RZ ;  /* 0x0000000d140d723e */ /* 0x000fe200048070ff */
[----:B------:R-:W-:Y:S01]  /*6190*/  IMAD.IADD R6, R35, 0x1, -R6 ;  /* 0x0000000123067824 */ /* 0x000fe200078e0a06 */
[----:B------:R-:W-:Y:S01]  /*61a0*/  F2FP.SATFINITE.E4M3.F32.PACK_AB_MERGE_C R11, R18, R11, RZ ;  /* 0x0000000b120b723e */ /* 0x000fe200048070ff */
[----:B------:R-:W-:Y:S01]  /*61b0*/  FADD R3, R3, -1 ;  /* 0xbf80000003037421 */ /* 0x000fe20000000000 */
[----:B------:R-:W-:Y:S01]  /*61c0*/  LOP3.LUT R17, R8, 0xffff, RZ, 0xc0, !PT ;  /* 0x0000ffff08117812 */ /* 0x000fe200078ec0ff */
[----:B------:R-:W-:Y:S01]  /*61d0*/  FADD R6, R6, -1 ;  /* 0xbf80000006067421 */ /* 0x000fe20000000000 */
[----:B------:R-:W-:Y:S01]  /*61e0*/  F2FP.SATFINITE.E4M3.F32.PACK_AB_MERGE_C R16, R95, R16, RZ ;  /* 0x000000105f10723e */ /* 0x000fe200048070ff */
[----:B------:R-:W2:Y:S01]  /*61f0*/  S2R R182, SR_TID.X ;  /* 0x0000000000b67919 */ /* 0x000ea20000002100 */
[----:B------:R-:W-:Y:S01]  /*6200*/  F2FP.SATFINITE.E4M3.F32.PACK_AB_MERGE_C R5, R14, R5, RZ ;  /* 0x000000050e05723e */ /* 0x000fe200048070ff */
[----:B0-----:R-:W-:Y:S01]  /*6210*/  IMAD.SHL.U32 R181, R181, 0x40, RZ ;  /* 0x00000040b5b57824 */ /* 0x001fe200078e00ff */
[----:B------:R-:W-:Y:S01]  /*6220*/  F2FP.SATFINITE.E4M3.F32.PACK_AB_MERGE_C R12, R99, R12, RZ ;  /* 0x0000000c630c723e */ /* 0x000fe200048070ff */
[----:B------:R-:W-:Y:S01]  /*6230*/  ULDC.64 UR4, c[0x0][0x270] ;  /* 0x00009c0000047ab9 */ /* 0x000fe20000000a00 */
[----:B------:R-:W-:Y:S01]  /*6240*/  LOP3.LUT R13, R13, 0xffff, RZ, 0xc0, !PT ;  /* 0x0000ffff0d0d7812 */ /* 0x000fe200078ec0ff */
[----:B------:R-:W-:Y:S01]  /*6250*/  UIMAD UR4, UR12, UR4, URZ ;  /* 0x000000040c0472a4 */ /* 0x000fe2000f8e023f */
[----:B------:R-:W-:-:S02]  /*6260*/  LOP3.LUT R8, R11, 0xffff, RZ, 0xc0, !PT ;  /* 0x0000ffff0b087812 */ /* 0x000fc400078ec0ff */
[----:B------:R-:W-:Y:S02]  /*6270*/  F2FP.SATFINITE.E4M3.F32.PACK_AB_MERGE_C R14, R10, R9, RZ ;  /* 0x000000090a0e723e */ /* 0x000fe400048070ff */
[----:B------:R-:W-:Y:S02]  /*6280*/  LOP3.LUT R16, R16, 0xffff, RZ, 0xc0, !PT ;  /* 0x0000ffff10107812 */ /* 0x000fe400078ec0ff */
[----:B------:R-:W-:Y:S02]  /*6290*/  LOP3.LUT R18, R5, 0xffff, RZ, 0xc0, !PT ;  /* 0x0000ffff05127812 */ /* 0x000fe400078ec0ff */
[----:B------:R-:W-:Y:S02]  /*62a0*/  LOP3.LUT R20, R12, 0xffff, RZ, 0xc0, !PT ;  /* 0x0000ffff0c147812 */ /* 0x000fe400078ec0ff */
[----:B------:R-:W-:Y:S02]  /*62b0*/  PRMT R9, R13, 0x3340, R8 ;  /* 0x000033400d097816 */ /* 0x000fe40000000008 */
[----:B------:R-:W-:-:S02]  /*62c0*/  SHF.R.U32.HI R5, RZ, 0x8, R13 ;  /* 0x00000008ff057819 */ /* 0x000fc4000001160d */
[----:B------:R-:W-:Y:S02]  /*62d0*/  SHF.R.U32.HI R8, RZ, 0x8, R8 ;  /* 0x00000008ff087819 */ /* 0x000fe40000011608 */
[----:B------:R-:W-:Y:S02]  /*62e0*/  PRMT R12, R20, 0x3340, R1 ;  /* 0x00003340140c7816 */ /* 0x000fe40000000001 */
[----:B------:R-:W-:Y:S02]  /*62f0*/  PRMT R11, R17, 0x3340, R16 ;  /* 0x00003340110b7816 */ /* 0x000fe40000000010 */
[----:B------:R-:W-:Y:S02]  /*6300*/  F2FP.SATFINITE.E4M3.F32.PACK_AB_MERGE_C R103, R103, R4, RZ ;  /* 0x000000046767723e */ /* 0x000fe400048070ff */
[----:B------:R-:W-:Y:S02]  /*6310*/  LOP3.LUT R8, R8, 0xffff, RZ, 0xc0, !PT ;  /* 0x0000ffff08087812 */ /* 0x000fe400078ec0ff */
[----:B------:R-:W-:-:S02]  /*6320*/  LOP3.LUT R5, R5, 0xffff, RZ, 0xc0, !PT ;  /* 0x0000ffff05057812 */ /* 0x000fc400078ec0ff */
[----:B------:R-:W-:Y:S02]  /*6330*/  SHF.R.U32.HI R4, RZ, 0x8, R18 ;  /* 0x00000008ff047819 */ /* 0x000fe40000011612 */
[----:B------:R-:W-:Y:S02]  /*6340*/  PRMT R102, R11, 0x5410, R12 ;  /* 0x000054100b667816 */ /* 0x000fe4000000000c */
[----:B------:R-:W-:Y:S01]  /*6350*/  PRMT R11, R5, 0x3340, R8 ;  /* 0x00003340050b7816 */ /* 0x000fe20000000008 */
[----:B------:R-:W-:Y:S01]  /*6360*/  IMAD.MOV.U32 R5, RZ, RZ, 0x3dc6b27f ;  /* 0x3dc6b27fff057424 */ /* 0x000fe200078e00ff */
[----:B------:R-:W-:Y:S02]  /*6370*/  LOP3.LUT R4, R4, 0xffff, RZ, 0xc0, !PT ;  /* 0x0000ffff04047812 */ /* 0x000fe400078ec0ff */
[--C-:B------:R-:W-:Y:S02]  /*6380*/  PRMT R10, R18, 0x3340, R1.reuse ;  /* 0x00003340120a7816 */ /* 0x100fe40000000001 */
[----:B------:R-:W-:Y:S01]  /*6390*/  PRMT R12, R4, 0x3340, R1 ;  /* 0x00003340040c7816 */ /* 0x000fe20000000001 */
[-C--:B------:R-:W-:Y:S01]  /*63a0*/  FFMA.FTZ R4, R3, R5.reuse, -0.16845393180847167969 ;  /* 0xbe2c7f3003047423 */ /* 0x080fe20000010005 */
[C---:B------:R-:W-:Y:S01]  /*63b0*/  FFMA.FTZ R5, R6.reuse, R5, -0.16845393180847167969 ;  /* 0xbe2c7f3006057423 */ /* 0x040fe20000010005 */
[----:B------:R-:W-:Y:S01]  /*63c0*/  PRMT R15, R9, 0x5410, R10 ;  /* 0x00005410090f7816 */ /* 0x000fe2000000000a */
[----:B------:R-:W0:Y:S01]  /*63d0*/  LDC R18, c[0x0][0x278] ;  /* 0x00009e00ff127b82 */ /* 0x000e220000000800 */
[C---:B------:R-:W-:Y:S01]  /*63e0*/  FFMA.FTZ R4, R3.reuse, R4, 0.1716887056827545166 ;  /* 0x3e2fcf2a03047423 */ /* 0x040fe20000010004 */
[----:B------:R-:W-:Y:S01]  /*63f0*/  SHF.R.U32.HI R9, RZ, 0x8, R16 ;  /* 0x00000008ff097819 */ /* 0x000fe20000011610 */
[C---:B------:R-:W-:Y:S01]  /*6400*/  FFMA.FTZ R5, R6.reuse, R5, 0.1716887056827545166 ;  /* 0x3e2fcf2a06057423 */ /* 0x040fe20000010005 */
[----:B------:R-:W-:Y:S01]  /*6410*/  SHF.R.U32.HI R8, RZ, 0x8, R17 ;  /* 0x00000008ff087819 */ /* 0x000fe20000011611 */
[----:B------:R-:W-:Y:S01]  /*6420*/  FFMA.FTZ R4, R3, R4, -0.17900948226451873779 ;  /* 0xbe374e4303047423 */ /* 0x000fe20000010004 */
[----:B------:R-:W-:Y:S01]  /*6430*/  SHF.R.U32.HI R10, RZ, 0x8, R20 ;  /* 0x00000008ff0a7819 */ /* 0x000fe20000011614 */
[----:B------:R-:W-:Y:S01]  /*6440*/  FFMA.FTZ R5, R6, R5, -0.17900948226451873779 ;  /* 0xbe374e4306057423 */ /* 0x000fe20000010005 */
[----:B------:R-:W-:Y:S01]  /*6450*/  LOP3.LUT R9, R9, 0xffff, RZ, 0xc0, !PT ;  /* 0x0000ffff09097812 */ /* 0x000fe200078ec0ff */
[C---:B------:R-:W-:Y:S01]  /*6460*/  FFMA.FTZ R4, R3.reuse, R4, 0.20512372255325317383 ;  /* 0x3e520bf403047423 */ /* 0x040fe20000010004 */
[----:B------:R-:W-:Y:S01]  /*6470*/  LOP3.LUT R8, R8, 0xffff, RZ, 0xc0, !PT ;  /* 0x0000ffff08087812 */ /* 0x000fe200078ec0ff */
[----:B------:R-:W-:Y:S01]  /*6480*/  FFMA.FTZ R5, R6, R5, 0.20512372255325317383 ;  /* 0x3e520bf406057423 */ /* 0x000fe20000010005 */
[----:B------:R-:W-:Y:S01]  /*6490*/  LOP3.LUT R10, R10, 0xffff, RZ, 0xc0, !PT ;  /* 0x0000ffff0a0a7812 */ /* 0x000fe200078ec0ff */
[C---:B------:R-:W-:Y:S01]  /*64a0*/  FFMA.FTZ R4, R3.reuse, R4, -0.24046532809734344482 ;  /* 0xbe763c8b03047423 */ /* 0x040fe20000010004 */
[----:B------:R-:W-:Y:S01]  /*64b0*/  PRMT R8, R8, 0x3340, R9 ;  /* 0x0000334008087816 */ /* 0x000fe20000000009 */
[----:B------:R-:W-:Y:S01]  /*64c0*/  FFMA.FTZ R5, R6, R5, -0.24046532809734344482 ;  /* 0xbe763c8b06057423 */ /* 0x000fe20000010005 */
[----:B------:R-:W-:Y:S01]  /*64d0*/  PRMT R13, R10, 0x3340, R1 ;  /* 0x000033400a0d7816 */ /* 0x000fe20000000001 */
[----:B------:R-:W-:Y:S01]  /*64e0*/  FFMA.FTZ R4, R3, R4, 0.28857114911079406738 ;  /* 0x3e93bf9903047423 */ /* 0x000fe20000010004 */
[----:B------:R-:W-:Y:S01]  /*64f0*/  LOP3.LUT R103, R103, 0xffff, RZ, 0xc0, !PT ;  /* 0x0000ffff67677812 */ /* 0x000fe200078ec0ff */
[----:B------:R-:W-:Y:S01]  /*6500*/  FFMA.FTZ R5, R6, R5, 0.28857114911079406738 ;  /* 0x3e93bf9906057423 */ /* 0x000fe20000010005 */
[----:B------:R-:W-:Y:S01]  /*6510*/  PRMT R101, R11, 0x5410, R12 ;  /* 0x000054100b657816 */ /* 0x000fe2000000000c */
[C---:B------:R-:W-:Y:S01]  /*6520*/  FFMA.FTZ R4, R3.reuse, R4, -0.36067417263984680176 ;  /* 0xbeb8aa4903047423 */ /* 0x040fe20000010004 */
[----:B------:R-:W-:Y:S01]  /*6530*/  PRMT R8, R8, 0x5410, R13 ;  /* 0x0000541008087816 */ /* 0x000fe2000000000d */
[----:B------:R-:W-:Y:S01]  /*6540*/  FFMA.FTZ R5, R6, R5, -0.36067417263984680176 ;  /* 0xbeb8aa4906057423 */ /* 0x000fe20000010005 */
[----:B------:R-:W-:Y:S01]  /*6550*/  LOP3.LUT R14, R14, 0xffff, RZ, 0xc0, !PT ;  /* 0x0000ffff0e0e7812 */ /* 0x000fe200078ec0ff */
[----:B------:R-:W-:Y:S01]  /*6560*/  FFMA.FTZ R4, R3, R4, 0.48089820146560668945 ;  /* 0x3ef6384a03047423 */ /* 0x000fe20000010004 */
[--C-:B------:R-:W-:Y:S01]  /*6570*/  PRMT R102, R102, 0x4210, R103.reuse ;  /* 0x0000421066667816 */ /* 0x100fe20000000067 */
[C---:B------:R-:W-:Y:S01]  /*6580*/  FFMA.FTZ R5, R6.reuse, R5, 0.48089820146560668945 ;  /* 0x3ef6384a06057423 */ /* 0x040fe20000010005 */
[--C-:B------:R-:W-:Y:S01]  /*6590*/  PRMT R100, R15, 0x4210, R14.reuse ;  /* 0x000042100f647816 */ /* 0x100fe2000000000e */
[----:B------:R-:W-:Y:S01]  /*65a0*/  FFMA.FTZ R4, R3, R4, -0.72134751081466674805 ;  /* 0xbf38aa3b03047423 */ /* 0x000fe20000010004 */
[----:B------:R-:W-:Y:S01]  /*65b0*/  PRMT R101, R101, 0x5210, R14 ;  /* 0x0000521065657816 */ /* 0x000fe2000000000e */
[----:B------:R-:W-:Y:S01]  /*65c0*/  FFMA.FTZ R5, R6, R5, -0.72134751081466674805 ;  /* 0xbf38aa3b06057423 */ /* 0x000fe20000010005 */
[----:B------:R-:W-:Y:S01]  /*65d0*/  PRMT R103, R8, 0x5210, R103 ;  /* 0x0000521008677816 */ /* 0x000fe20000000067 */
[----:B------:R-:W-:Y:S01]  /*65e0*/  FMUL R4, R3, R4 ;  /* 0x0000000403047220 */ /* 0x000fe20000400000 */
[----:B------:R-:W-:Y:S01]  /*65f0*/  SHF.R.U32.HI R19, RZ, 0x6, R0 ;  /* 0x00000006ff137819 */ /* 0x000fe20000011600 */
[C---:B------:R-:W-:Y:S01]  /*6600*/  FMUL R5, R6.reuse, R5 ;  /* 0x0000000506057220 */ /* 0x040fe20000400000 */
[----:B------:R-:W-:Y:S01]  /*6610*/  ISETP.GE.U32.AND P1, PT, R23, 0x7f800000, PT ;  /* 0x7f8000001700780c */ /* 0x000fe20003f26070 */
[----:B------:R3:W-:Y:S01]  /*6620*/  STSM.16.M88.4 [R22], R100 ;  /* 0x0000006416007844 */ /* 0x0007e20000000200 */
[----:B------:R-:W-:Y:S01]  /*6630*/  SGXT.U32 R19, R19, 0x1 ;  /* 0x000000011313781a */ /* 0x000fe20000000000 */
[----:B------:R-:W-:Y:S01]  /*6640*/  FMUL R4, R3, R4 ;  /* 0x0000000403047220 */ /* 0x000fe20000400000 */
[----:B------:R-:W-:Y:S01]  /*6650*/  FMUL R5, R6, R5 ;  /* 0x0000000506057220 */ /* 0x000fe20000400000 */
[----:B------:R-:W-:Y:S01]  /*6660*/  BAR.SYNC.DEFER_BLOCKING 0x0 ;  /* 0x0000000000007b1d */ /* 0x000fe20000010000 */
[----:B------:R-:W-:Y:S01]  /*6670*/  ISETP.GE.U32.AND P2, PT, R35, 0x7f800000, PT ;  /* 0x7f8000002300780c */ /* 0x000fe20003f46070 */
[----:B0-----:R-:W-:-:S02]  /*6680*/  IMAD R9, R19, R18, RZ ;  /* 0x0000001213097224 */ /* 0x001fc400078e02ff */
[----:B------:R-:W-:Y:S01]  /*6690*/  FFMA.FTZ R3, R3, 1.4426950216293334961, R4 ;  /* 0x3fb8aa3b03037823 */ /* 0x000fe20000010004 */
[----:B------:R-:W-:Y:S01]  /*66a0*/  LOP3.LUT R4, R0, 0x7f, RZ, 0xc0, !PT ;  /* 0x0000007f00047812 */ /* 0x000fe200078ec0ff */
[----:B------:R-:W-:Y:S01]  /*66b0*/  FFMA.FTZ R6, R6, 1.4426950216293334961, R5 ;  /* 0x3fb8aa3b06067823 */ /* 0x000fe20000010005 */
[----:B------:R-:W-:Y:S01]  /*66c0*/  IMAD R11, R18, 0x2, R9 ;  /* 0x00000002120b7824 */ /* 0x000fe200078e0209 */
[----:B--2---:R-:W-:Y:S01]  /*66d0*/  LOP3.LUT R181, R181, 0x3f, R182, 0xf8, !PT ;  /* 0x0000003fb5b57812 */ /* 0x004fe200078ef8b6 */
[----:B------:R-:W-:Y:S01]  /*66e0*/  FADD R38, R2, R3 ;  /* 0x0000000302267221 */ /* 0x000fe20000000000 */
[----:B------:R-:W-:Y:S01]  /*66f0*/  LEA R4, R4, UR6, 0x4 ;  /* 0x0000000604047c11 */ /* 0x000fe2000f8e20ff */
[C---:B------:R-:W-:Y:S02]  /*6700*/  IMAD R13, R18.reuse, 0x2, R11 ;  /* 0x00000002120d7824 */ /* 0x040fe400078e020b */
[----:B------:R-:W-:Y:S01]  /*6710*/  FADD R39, R7, R6 ;  /* 0x0000000607277221 */ /* 0x000fe20000000000 */
[----:B------:R-:W-:Y:S01]  /*6720*/  @P1 IMAD.MOV.U32 R2, RZ, RZ, 0x7f800000 ;  /* 0x7f800000ff021424 */ /* 0x000fe200078e00ff */
[----:B------:R-:W-:Y:S01]  /*6730*/  FSETP.NEU.AND P0, PT, R23, RZ, PT ;  /* 0x000000ff1700720b */ /* 0x000fe20003f0d000 */
[----:B------:R-:W-:Y:S01]  /*6740*/  IMAD R15, R18, 0x2, R13 ;  /* 0x00000002120f7824 */ /* 0x000fe200078e020d */
[----:B------:R-:W-:Y:S01]  /*6750*/  LEA.HI R41, R0, 0x1e, RZ, 0x1a ;  /* 0x0000001e00297811 */ /* 0x000fe200078fd0ff */
[----:B------:R-:W-:Y:S01]  /*6760*/  IMAD R3, R181, UR5, RZ ;  /* 0x00000005b5037c24 */ /* 0x000fe2000f8e02ff */
[----:B------:R-:W-:Y:S01]  /*6770*/  USHF.R.S32.HI UR5, URZ, 0x1f, UR4 ;  /* 0x0000001f3f057899 */ /* 0x000fe20008011404 */
[----:B------:R-:W-:-:S02]  /*6780*/  IMAD R17, R18, 0x2, R15 ;  /* 0x0000000212117824 */ /* 0x000fc400078e020f */
[----:B------:R-:W-:Y:S01]  /*6790*/  @P1 FFMA.FTZ R38, R23, R2, +INF ;  /* 0x7f80000017261423 */ /* 0x000fe20000010002 */
[----:B------:R-:W-:Y:S01]  /*67a0*/  @P2 IMAD.MOV.U32 R8, RZ, RZ, 0x7f800000 ;  /* 0x7f800000ff082424 */ /* 0x000fe200078e00ff */
[----:B-1----:R-:W-:Y:S01]  /*67b0*/  IADD3 R36, P3, P4, R3, UR4, R36 ;  /* 0x0000000403247c10 */ /* 0x002fe2000fc7e024 */
[----:B------:R-:W-:Y:S01]  /*67c0*/  IMAD R19, R18, 0x2, R17 ;  /* 0x0000000212137824 */ /* 0x000fe200078e0211 */
[----:B------:R-:W-:Y:S01]  /*67d0*/  SHF.R.S32.HI R2, RZ, 0x1f, R3 ;  /* 0x0000001fff027819 */ /* 0x000fe20000011403 */
[----:B------:R-:W0:Y:S01]  /*67e0*/  LDS.128 R4, [R4] ;  /* 0x0000000004047984 */ /* 0x000e220000000c00 */
[----:B------:R-:W-:Y:S01]  /*67f0*/  LEA.HI R23, R0, 0xe, RZ, 0x1a ;  /* 0x0000000e00177811 */ /* 0x000fe200078fd0ff */
[----:B------:R-:W-:Y:S01]  /*6800*/  IMAD R21, R18, 0x2, R19 ;  /* 0x0000000212157824 */ /* 0x000fe200078e0213 */
[----:B------:R-:W-:Y:S01]  /*6810*/  IADD3.X R44, R2, UR5, R37, P3, P4 ;  /* 0x00000005022c7c10 */ /* 0x000fe20009fe8425 */
[C---:B------:R-:W-:Y:S01]  /*6820*/  @P2 FFMA.FTZ R39, R35.reuse, R8, +INF ;  /* 0x7f80000023272423 */ /* 0x040fe20000010008 */
[----:B------:R-:W-:Y:S01]  /*6830*/  FSETP.NEU.AND P1, PT, R35, RZ, PT ;  /* 0x000000ff2300720b */ /* 0x000fe20003f2d000 */
[C---:B------:R-:W-:Y:S01]  /*6840*/  IMAD R25, R18.reuse, 0x4, R21 ;  /* 0x0000000412197824 */ /* 0x040fe200078e0215 */
[----:B------:R-:W-:Y:S01]  /*6850*/  IADD3 R2, P6, R9, R36, RZ ;  /* 0x0000002409027210 */ /* 0x000fe20007fde0ff */
[----:B------:R-:W-:Y:S01]  /*6860*/  IMAD R23, R23, R18, RZ ;  /* 0x0000001217177224 */ /* 0x000fe200078e02ff */
[-C--:B------:R-:W-:Y:S01]  /*6870*/  IADD3 R8, P5, R11, R36.reuse, RZ ;  /* 0x000000240b087210 */ /* 0x080fe20007fbe0ff */
[C---:B------:R-:W-:Y:S01]  /*6880*/  IMAD R27, R18.reuse, 0x2, R25 ;  /* 0x00000002121b7824 */ /* 0x040fe200078e0219 */
[----:B------:R-:W-:Y:S01]  /*6890*/  IADD3 R10, P2, R13, R36, RZ ;  /* 0x000000240d0a7210 */ /* 0x000fe20007f5e0ff */
[----:B------:R-:W-:Y:S01]  /*68a0*/  IMAD R40, R41, R18, RZ ;  /* 0x0000001229287224 */ /* 0x000fe200078e02ff */
[-C--:B------:R-:W-:Y:S01]  /*68b0*/  IADD3 R12, P4, R15, R36.reuse, RZ ;  /* 0x000000240f0c7210 */ /* 0x080fe20007f9e0ff */
[C---:B------:R-:W-:Y:S01]  /*68c0*/  IMAD R29, R18.reuse, 0x2, R27 ;  /* 0x00000002121d7824 */ /* 0x040fe200078e021b */
[----:B------:R-:W-:Y:S01]  /*68d0*/  IADD3 R14, P3, R17, R36, RZ ;  /* 0x00000024110e7210 */ /* 0x000fe20007f7e0ff */
[----:B------:R-:W-:Y:S01]  /*68e0*/  ULDC UR4, c[0x0][0x27c] ;  /* 0x00009f0000047ab9 */ /* 0x000fe20000000800 */
[----:B------:R-:W-:Y:S01]  /*68f0*/  LEA.HI.X.SX32 R3, R9, R44, 0x1, P6 ;  /* 0x0000002c09037211 */ /* 0x000fe200030f0eff */
[C---:B------:R-:W-:Y:S01]  /*6900*/  IMAD R31, R18.reuse, 0x2, R29 ;  /* 0x00000002121f7824 */ /* 0x040fe200078e021d */
[----:B------:R-:W-:Y:S01]  /*6910*/  IADD3 R16, P6, R19, R36, RZ ;  /* 0x0000002413107210 */ /* 0x000fe20007fde0ff */
[----:B------:R-:W-:Y:S01]  /*6920*/  UIMAD UR4, UR12, UR4, URZ ;  /* 0x000000040c0472a4 */ /* 0x000fe2000f8e023f */
[-C--:B------:R-:W-:Y:S01]  /*6930*/  LEA.HI.X.SX32 R9, R11, R44.reuse, 0x1, P5 ;  /* 0x0000002c0b097211 */ /* 0x080fe200028f0eff */
[C---:B------:R-:W-:Y:S01]  /*6940*/  IMAD R33, R18.reuse, 0x2, R31 ;  /* 0x0000000212217824 */ /* 0x040fe200078e021f */
[----:B------:R-:W-:Y:S01]  /*6950*/  LEA.HI.X.SX32 R11, R13, R44, 0x1, P2 ;  /* 0x0000002c0d0b7211 */ /* 0x000fe200010f0eff */
[----:B------:R-:W-:Y:S01]  /*6960*/  USHF.L.U32 UR7, UR4, 0x2, URZ ;  /* 0x0000000204077899 */ /* 0x000fe2000800063f */
[----:B------:R-:W-:Y:S01]  /*6970*/  IADD3 R20, P2, R23, R36, RZ ;  /* 0x0000002417147210 */ /* 0x000fe20007f5e0ff */
[C---:B------:R-:W-:Y:S01]  /*6980*/  IMAD R35, R18.reuse, 0x2, R33 ;  /* 0x0000000212237824 */ /* 0x040fe200078e0221 */
[----:B------:R-:W-:Y:S01]  /*6990*/  LEA.HI.X.SX32 R13, R15, R44, 0x1, P4 ;  /* 0x0000002c0f0d7211 */ /* 0x000fe200020f0eff */
[----:B------:R-:W-:Y:S01]  /*69a0*/  UIMAD.WIDE UR4, UR4, 0x4, URZ ;  /* 0x00000004040478a5 */ /* 0x000fe2000f8e023f */
[-C--:B---3--:R-:W-:Y:S01]  /*69b0*/  IADD3 R22, P4, R25, R36.reuse, RZ ;  /* 0x0000002419167210 */ /* 0x088fe20007f9e0ff */
[----:B------:R-:W-:Y:S01]  /*69c0*/  IMAD R37, R18, 0x2, R35 ;  /* 0x0000000212257824 */ /* 0x000fe200078e0223 */
[----:B------:R-:W-:-:S02]  /*69d0*/  IADD3 R18, P5, R21, R36, RZ ;  /* 0x0000002415127210 */ /* 0x000fc40007fbe0ff */
[----:B------:R-:W-:Y:S02]  /*69e0*/  LEA.HI.X.SX32 R15, R17, R44, 0x1, P3 ;  /* 0x0000002c110f7211 */ /* 0x000fe400018f0eff */
[----:B------:R-:W-:Y:S02]  /*69f0*/  IADD3 R24, P3, R27, R36, RZ ;  /* 0x000000241b187210 */ /* 0x000fe40007f7e0ff */
[----:B------:R-:W-:Y:S02]  /*6a00*/  LEA.HI.X.SX32 R17, R19, R44, 0x1, P6 ;  /* 0x0000002c13117211 */ /* 0x000fe400030f0eff */
[----:B------:R-:W-:Y:S02]  /*6a10*/  IADD3 R26, P6, R29, R36, RZ ;  /* 0x000000241d1a7210 */ /* 0x000fe40007fde0ff */
[----:B0-----:R-:W-:Y:S02]  /*6a20*/  PRMT R67, R4, 0x7770, RZ ;  /* 0x0000777004437816 */ /* 0x001fe400000000ff */
[----:B------:R-:W-:-:S02]  /*6a30*/  PRMT R43, R5, 0x7773, RZ ;  /* 0x00007773052b7816 */ /* 0x000fc400000000ff */
[C---:B------:R-:W-:Y:S01]  /*6a40*/  PRMT R51, R5.reuse, 0x7772, RZ ;  /* 0x0000777205337816 */ /* 0x040fe200000000ff */
[----:B------:R0:W-:Y:S01]  /*6a50*/  STG.E.U8 desc[UR16][R2.64], R67 ;  /* 0x0000004302007986 */ /* 0x0001e2000c101110 */
[C---:B------:R-:W-:Y:S02]  /*6a60*/  PRMT R59, R5.reuse, 0x7771, RZ ;  /* 0x00007771053b7816 */ /* 0x040fe400000000ff */
[----:B------:R-:W-:Y:S02]  /*6a70*/  PRMT R65, R5, 0x7770, RZ ;  /* 0x0000777005417816 */ /* 0x000fe400000000ff */
[----:B------:R-:W-:Y:S02]  /*6a80*/  PRMT R63, R6, 0x7770, RZ ;  /* 0x00007770063f7816 */ /* 0x000fe400000000ff */
[C---:B------:R-:W-:Y:S01]  /*6a90*/  PRMT R5, R7.reuse, 0x7773, RZ ;  /* 0x0000777307057816 */ /* 0x040fe200000000ff */
[----:B------:R1:W-:Y:S01]  /*6aa0*/  STG.E.U8 desc[UR16][R8.64], R65 ;  /* 0x0000004108007986 */ /* 0x0003e2000c101110 */
[----:B------:R-:W-:-:S02]  /*6ab0*/  PRMT R47, R7, 0x7772, RZ ;  /* 0x00007772072f7816 */ /* 0x000fc400000000ff */
[C---:B------:R-:W-:Y:S01]  /*6ac0*/  PRMT R55, R7.reuse, 0x7771, RZ ;  /* 0x0000777107377816 */ /* 0x040fe200000000ff */
[----:B------:R1:W-:Y:S01]  /*6ad0*/  STG.E.U8 desc[UR16][R10.64], R63 ;  /* 0x0000003f0a007986 */ /* 0x0003e2000c101110 */
[----:B------:R-:W-:Y:S01]  /*6ae0*/  PRMT R7, R7, 0x7770, RZ ;  /* 0x0000777007077816 */ /* 0x000fe200000000ff */
[----:B0-----:R-:W0:Y:S01]  /*6af0*/  LDC.64 R66, c[0x0][0x230] ;  /* 0x00008c00ff427b82 */ /* 0x001e220000000a00 */
[----:B------:R-:W-:Y:S01]  /*6b00*/  PRMT R61, R4, 0x7771, RZ ;  /* 0x00007771043d7816 */ /* 0x000fe200000000ff */
[----:B------:R-:W-:Y:S01]  /*6b10*/  IMAD.SHL.U32 R3, R181, 0x4, RZ ;  /* 0x00000004b5037824 */ /* 0x000fe200078e00ff */
[----:B------:R-:W-:Y:S01]  /*6b20*/  LEA.HI.X.SX32 R19, R21, R44, 0x1, P5 ;  /* 0x0000002c15137211 */ /* 0x000fe200028f0eff */
[----:B------:R1:W-:Y:S01]  /*6b30*/  STG.E.U8 desc[UR16][R12.64], R7 ;  /* 0x000000070c007986 */ /* 0x0003e2000c101110 */
[----:B------:R-:W-:Y:S02]  /*6b40*/  PRMT R57, R6, 0x7771, RZ ;  /* 0x0000777106397816 */ /* 0x000fe400000000ff */
[----:B------:R-:W-:Y:S01]  /*6b50*/  IADD3 R28, P5, R31, R36, RZ ;  /* 0x000000241f1c7210 */ /* 0x000fe20007fbe0ff */
[----:B------:R1:W-:Y:S01]  /*6b60*/  STG.E.U8 desc[UR16][R14.64], R61 ;  /* 0x0000003d0e007986 */ /* 0x0003e2000c101110 */
[----:B------:R-:W-:-:S02]  /*6b70*/  LEA.HI.X.SX32 R21, R23, R44, 0x1, P2 ;  /* 0x0000002c17157211 */ /* 0x000fc400010f0eff */
[----:B------:R-:W-:Y:S01]  /*6b80*/  IADD3 R30, P2, R33, R36, RZ ;  /* 0x00000024211e7210 */ /* 0x000fe20007f5e0ff */
[----:B------:R1:W-:Y:S01]  /*6b90*/  STG.E.U8 desc[UR16][R16.64], R59 ;  /* 0x0000003b10007986 */ /* 0x0003e2000c101110 */
[----:B------:R-:W-:Y:S02]  /*6ba0*/  LEA.HI.X.SX32 R23, R25, R44, 0x1, P4 ;  /* 0x0000002c19177211 */ /* 0x000fe400020f0eff */
[----:B------:R-:W-:Y:S01]  /*6bb0*/  PRMT R53, R4, 0x7772, RZ ;  /* 0x0000777204357816 */ /* 0x000fe200000000ff */
[----:B------:R1:W-:Y:S01]  /*6bc0*/  STG.E.U8 desc[UR16][R18.64], R57 ;  /* 0x0000003912007986 */ /* 0x0003e2000c101110 */
[----:B------:R-:W-:Y:S02]  /*6bd0*/  IADD3 R32, P4, R35, R36, RZ ;  /* 0x0000002423207210 */ /* 0x000fe40007f9e0ff */
[----:B------:R-:W-:Y:S01]  /*6be0*/  LEA.HI.X.SX32 R25, R27, R44, 0x1, P3 ;  /* 0x0000002c1b197211 */ /* 0x000fe200018f0eff */
[----:B------:R1:W-:Y:S01]  /*6bf0*/  STG.E.U8 desc[UR16][R20.64], R55 ;  /* 0x0000003714007986 */ /* 0x0003e2000c101110 */
[----:B------:R-:W-:-:S02]  /*6c00*/  IADD3 R34, P3, R37, R36, RZ ;  /* 0x0000002425227210 */ /* 0x000fc40007f7e0ff */
[----:B------:R-:W-:Y:S01]  /*6c10*/  LEA.HI.X.SX32 R27, R29, R44, 0x1, P6 ;  /* 0x0000002c1d1b7211 */ /* 0x000fe200030f0eff */
[----:B------:R1:W-:Y:S01]  /*6c20*/  STG.E.U8 desc[UR16][R22.64], R53 ;  /* 0x0000003516007986 */ /* 0x0003e2000c101110 */
[----:B------:R-:W-:Y:S02]  /*6c30*/  PRMT R49, R6, 0x7772, RZ ;  /* 0x0000777206317816 */ /* 0x000fe400000000ff */
[----:B------:R-:W-:Y:S01]  /*6c40*/  IADD3 R36, P6, R40, R36, RZ ;  /* 0x0000002428247210 */ /* 0x000fe20007fde0ff */
[----:B------:R1:W-:Y:S01]  /*6c50*/  STG.E.U8 desc[UR16][R24.64], R51 ;  /* 0x0000003318007986 */ /* 0x0003e2000c101110 */
[-C--:B------:R-:W-:Y:S02]  /*6c60*/  LEA.HI.X.SX32 R29, R31, R44.reuse, 0x1, P5 ;  /* 0x0000002c1f1d7211 */ /* 0x080fe400028f0eff */
[-C--:B------:R-:W-:Y:S01]  /*6c70*/  LEA.HI.X.SX32 R31, R33, R44.reuse, 0x1, P2 ;  /* 0x0000002c211f7211 */ /* 0x080fe200010f0eff */
[----:B------:R1:W-:Y:S01]  /*6c80*/  STG.E.U8 desc[UR16][R26.64], R49 ;  /* 0x000000311a007986 */ /* 0x0003e2000c101110 */
[----:B------:R-:W-:Y:S01]  /*6c90*/  PRMT R45, R4, 0x7773, RZ ;  /* 0x00007773042d7816 */ /* 0x000fe200000000ff */
[----:B------:R-:W-:Y:S01]  /*6ca0*/  IMAD.SHL.U32 R4, R0, 0x2, RZ ;  /* 0x0000000200047824 */ /* 0x000fe200078e00ff */
[-C--:B------:R-:W-:Y:S01]  /*6cb0*/  LEA.HI.X.SX32 R33, R35, R44.reuse, 0x1, P4 ;  /* 0x0000002c23217211 */ /* 0x080fe200020f0eff */
[----:B------:R1:W-:Y:S01]  /*6cc0*/  STG.E.U8 desc[UR16][R28.64], R47 ;  /* 0x0000002f1c007986 */ /* 0x0003e2000c101110 */
[----:B------:R-:W-:-:S02]  /*6cd0*/  LEA.HI.X.SX32 R35, R37, R44, 0x1, P3 ;  /* 0x0000002c25237211 */ /* 0x000fc400018f0eff */
[----:B------:R-:W-:Y:S01]  /*6ce0*/  PRMT R41, R6, 0x7773, RZ ;  /* 0x0000777306297816 */ /* 0x000fe200000000ff */
[----:B------:R1:W-:Y:S01]  /*6cf0*/  STG.E.U8 desc[UR16][R30.64], R45 ;  /* 0x0000002d1e007986 */ /* 0x0003e2000c101110 */
[----:B------:R-:W-:Y:S02]  /*6d00*/  LEA.HI.X.SX32 R37, R40, R44, 0x1, P6 ;  /* 0x0000002c28257211 */ /* 0x000fe400030f0eff */
[----:B------:R-:W-:Y:S01]  /*6d10*/  FSEL R38, R38, -INF , P0 ;  /* 0xff80000026267808 */ /* 0x000fe20000000000 */
[----:B------:R1:W-:Y:S01]  /*6d20*/  STG.E.U8 desc[UR16][R32.64], R43 ;  /* 0x0000002b20007986 */ /* 0x0003e2000c101110 */
[----:B------:R-:W-:Y:S02]  /*6d30*/  FSEL R39, R39, -INF , P1 ;  /* 0xff80000027277808 */ /* 0x000fe40000800000 */
[----:B------:R-:W-:Y:S01]  /*6d40*/  LOP3.LUT R4, R4, 0xf8, RZ, 0xc0, !PT ;  /* 0x000000f804047812 */ /* 0x000fe200078ec0ff */
[----:B------:R1:W-:Y:S01]  /*6d50*/  STG.E.U8 desc[UR16][R34.64], R41 ;  /* 0x0000002922007986 */ /* 0x0003e2000c101110 */
[----:B------:R-:W-:Y:S01]  /*6d60*/  FFMA R38, R38, 0.69314718246459960938, R83 ;  /* 0x3f31721826267823 */ /* 0x000fe20000000053 */
[----:B------:R-:W-:Y:S01]  /*6d70*/  FFMA R39, R39, 0.69314718246459960938, R72 ;  /* 0x3f31721827277823 */ /* 0x000fe20000000048 */
[----:B------:R-:W-:Y:S01]  /*6d80*/  LOP3.LUT P2, RZ, R0, 0x40, RZ, 0xc0, !PT ;  /* 0x0000004000ff7812 */ /* 0x000fe2000784c0ff */
[----:B------:R1:W-:Y:S01]  /*6d90*/  STG.E.U8 desc[UR16][R36.64], R5 ;  /* 0x0000000524007986 */ /* 0x0003e2000c101110 */
[----:B------:R-:W-:Y:S01]  /*6da0*/  IMAD.HI R0, R181, 0x4, RZ ;  /* 0x00000004b5007827 */ /* 0x000fe200078e02ff */
[----:B------:R-:W-:Y:S01]  /*6db0*/  BAR.SYNC.DEFER_BLOCKING 0x0 ;  /* 0x0000000000007b1d */ /* 0x000fe20000010000 */
[----:B0-----:R-:W-:-:S04]  /*6dc0*/  IADD3 R2, P0, P1, R3, UR7, R66 ;  /* 0x0000000703027c10 */ /* 0x001fc8000f91e042 */
[----:B------:R-:W-:Y:S01]  /*6dd0*/  IADD3.X R3, R0, UR5, R67, P0, P1 ;  /* 0x0000000500037c10 */ /* 0x000fe200087e2443 */
[----:B------:R1:W-:Y:S02]  /*6de0*/  STS.64 [R4+UR6], R38 ;  /* 0x0000002604007988 */ /* 0x0003e40008000a06 */
[----:B------:R-:W-:Y:S06]  /*6df0*/  BAR.SYNC.DEFER_BLOCKING 0x0 ;  /* 0x0000000000007b1d */ /* 0x000fec0000010000 */
[----:B------:R-:W-:Y:S05]  /*6e00*/  @P2 EXIT ;  /* 0x000000000000294d */ /* 0x000fea0003800000 */
[----:B-1----:R-:W0:Y:S04]  /*6e10*/  LDS R5, [R42] ;  /* 0x000000002a057984 */ /* 0x002e280000000800 */
[----:B0-----:R-:W-:Y:S01]  /*6e20*/  STG.E desc[UR16][R2.64], R5 ;  /* 0x0000000502007986 */ /* 0x001fe2000c101910 */
[----:B------:R-:W-:Y:S05]  /*6e30*/  EXIT ;  /* 0x000000000000794d */ /* 0x000fea0003800000 */
.L_x_2:
[----:B------:R-:W-:-:S00]  /*6e40*/  BRA `(.L_x_2) ;  /* 0xfffffffc00fc7947 */ /* 0x000fc0000383ffff */
[----:B------:R-:W-:-:S00]  /*6e50*/  NOP ;  /* 0x0000000000007918 */ /* 0x000fc00000000000 */
        /* <DEDUP_REMOVED lines=10> */
.L_x_3:


//--------------------- .nv.global.init           --------------------------
	.section	.nv.global.init,"aw",@progbits
.nv.global.init:
	.type		_$_str,@object
	.size		_$_str,(.L_0 - _$_str)
_$_str:
        /*0000*/ 	.byte	0x5f, 0x5f, 0x43, 0x55, 0x44, 0x41, 0x5f, 0x46, 0x54, 0x5a, 0x00
.L_0:


//--------------------- .nv.shared.attn_fwd       --------------------------
	.section	.nv.shared.attn_fwd,"aw",@nobits
	.sectionflags	@""
	.align	16
	.zero		1024


//--------------------- .nv.shared.reserved.0     --------------------------
	.section	.nv.shared.reserved.0,"aw",@nobits
	.weak		__nv_reservedSMEM_offset_0_alias
	.size		__nv_reservedSMEM_offset_0_alias, 0, 0
	.other		__nv_reservedSMEM_offset_0_alias,@"STO_CUDA_RESERVED_SHARED STV_DEFAULT"
__nv_reservedSMEM_offset_0_alias:
	.zero		0


//--------------------- .nv.constant0.attn_fwd    --------------------------
	.section	.nv.constant0.attn_fwd,"a",@progbits
	.sectionflags	@""
	.align	4
.nv.constant0.attn_fwd:
	.zero		664


//--------------------- SYMBOLS --------------------------

	.type		.nv.reservedSmem.offset0,@object
	.size		.nv.reservedSmem.offset0,0x4
